//
// Generated by NVIDIA NVVM Compiler
//
// Compiler Build ID: CL-36424714
// Cuda compilation tools, release 13.0, V13.0.88
// Based on NVVM 20.0.0
//

.version 9.0
.target sm_100
.address_size 64

	// .globl	_Z21place_in_best_angle_pP8molecolaiiiiiPd
.func  (.param .align 16 .b8 func_retval0[16]) __internal_trig_reduction_slowpathd
(
	.param .b64 __internal_trig_reduction_slowpathd_param_0
)
;
.func  (.param .b64 func_retval0) __internal_accurate_pow
(
	.param .b64 __internal_accurate_pow_param_0
)
;
.global .align 8 .b8 __cudart_i2opi_d[144] = {8, 93, 141, 31, 177, 95, 251, 107, 234, 146, 82, 138, 247, 57, 7, 61, 123, 241, 229, 235, 199, 186, 39, 117, 45, 234, 95, 158, 102, 63, 70, 79, 183, 9, 203, 39, 207, 126, 54, 109, 31, 109, 10, 90, 139, 17, 47, 239, 15, 152, 5, 222, 255, 151, 248, 31, 59, 40, 249, 189, 139, 95, 132, 156, 244, 57, 83, 131, 57, 214, 145, 57, 65, 126, 95, 180, 38, 112, 156, 233, 132, 68, 187, 46, 245, 53, 130, 232, 62, 167, 41, 177, 28, 235, 29, 254, 28, 146, 209, 9, 234, 46, 73, 6, 224, 210, 77, 66, 58, 110, 36, 183, 97, 197, 187, 222, 171, 99, 81, 254, 65, 144, 67, 60, 153, 149, 98, 219, 192, 221, 52, 245, 209, 87, 39, 252, 41, 21, 68, 78, 110, 131, 249, 162};
.global .align 16 .b8 __cudart_sin_cos_coeffs[128] = {70, 210, 176, 44, 241, 229, 90, 190, 146, 227, 172, 105, 227, 29, 199, 62, 161, 98, 219, 25, 160, 1, 42, 191, 24, 8, 17, 17, 17, 17, 129, 63, 84, 85, 85, 85, 85, 85, 197, 191, 0, 0, 0, 0, 0, 0, 0, 0, 0, 0, 0, 0, 0, 0, 0, 0, 100, 129, 253, 32, 131, 255, 168, 189, 40, 133, 239, 193, 167, 238, 33, 62, 217, 230, 6, 142, 79, 126, 146, 190, 233, 188, 221, 25, 160, 1, 250, 62, 71, 93, 193, 22, 108, 193, 86, 191, 81, 85, 85, 85, 85, 85, 165, 63, 0, 0, 0, 0, 0, 0, 224, 191, 0, 0, 0, 0, 0, 0, 240, 63};

.visible .entry _Z21place_in_best_angle_pP8molecolaiiiiiPd(
	.param .u64 .ptr .align 1 _Z21place_in_best_angle_pP8molecolaiiiiiPd_param_0,
	.param .u32 _Z21place_in_best_angle_pP8molecolaiiiiiPd_param_1,
	.param .u32 _Z21place_in_best_angle_pP8molecolaiiiiiPd_param_2,
	.param .u32 _Z21place_in_best_angle_pP8molecolaiiiiiPd_param_3,
	.param .u32 _Z21place_in_best_angle_pP8molecolaiiiiiPd_param_4,
	.param .u32 _Z21place_in_best_angle_pP8molecolaiiiiiPd_param_5,
	.param .u64 .ptr .align 1 _Z21place_in_best_angle_pP8molecolaiiiiiPd_param_6
)
{
	.local .align 8 .b8 	__local_depot0[7256];
	.reg .b64 	%SP;
	.reg .b64 	%SPL;
	.reg .pred 	%p<105>;
	.reg .b16 	%rs<3>;
	.reg .b32 	%r<519>;
	.reg .b64 	%rd<52>;
	.reg .b64 	%fd<743>;

	mov.u64 	%SPL, __local_depot0;
	ld.param.u64 	%rd12, [_Z21place_in_best_angle_pP8molecolaiiiiiPd_param_0];
	ld.param.u64 	%rd13, [_Z21place_in_best_angle_pP8molecolaiiiiiPd_param_6];
	cvta.to.global.u64 	%rd14, %rd13;
	cvta.to.global.u64 	%rd15, %rd12;
	add.u64 	%rd1, %SPL, 0;
	add.u64 	%rd2, %SPL, 2008;
	mov.u32 	%r75, %ctaid.x;
	mov.u32 	%r76, %ntid.x;
	mov.u32 	%r77, %tid.x;
	mad.lo.s32 	%r1, %r75, %r76, %r77;
	ld.global.v2.u32 	{%r78, %r79}, [%rd15+5240];
	ld.global.v2.u32 	{%r80, %r81}, [%rd15+5232];
	ld.global.v2.u32 	{%r82, %r83}, [%rd15+5224];
	ld.global.v2.u32 	{%r84, %r85}, [%rd15+5216];
	ld.global.v2.u32 	{%r86, %r87}, [%rd15+5208];
	ld.global.v2.u32 	{%r88, %r89}, [%rd15+5200];
	ld.global.v2.u32 	{%r90, %r91}, [%rd15+5192];
	ld.global.v2.u32 	{%r92, %r93}, [%rd15+5184];
	ld.global.v2.u32 	{%r94, %r95}, [%rd15+5176];
	ld.global.v2.u32 	{%r96, %r97}, [%rd15+5168];
	ld.global.v2.u32 	{%r98, %r99}, [%rd15+5160];
	ld.global.v2.u32 	{%r100, %r101}, [%rd15+5152];
	ld.global.v2.u32 	{%r102, %r103}, [%rd15+5144];
	ld.global.v2.u32 	{%r104, %r105}, [%rd15+5136];
	ld.global.v2.u32 	{%r106, %r107}, [%rd15+5128];
	ld.global.v2.u32 	{%r108, %r109}, [%rd15+5120];
	ld.global.v2.u32 	{%r110, %r111}, [%rd15+5112];
	ld.global.v2.u32 	{%r112, %r113}, [%rd15+5104];
	ld.global.v2.u32 	{%r114, %r115}, [%rd15+5096];
	ld.global.v2.u32 	{%r116, %r117}, [%rd15+5088];
	ld.global.v2.u32 	{%r118, %r119}, [%rd15+5080];
	ld.global.v2.u32 	{%r120, %r121}, [%rd15+5072];
	ld.global.v2.u32 	{%r122, %r123}, [%rd15+5064];
	ld.global.v2.u32 	{%r124, %r125}, [%rd15+5056];
	ld.global.v2.u32 	{%r126, %r127}, [%rd15+5048];
	ld.global.v2.u32 	{%r128, %r129}, [%rd15+5040];
	ld.global.v2.u32 	{%r130, %r131}, [%rd15+5032];
	ld.global.v2.u32 	{%r132, %r133}, [%rd15+5024];
	ld.global.v2.u32 	{%r134, %r135}, [%rd15+5016];
	ld.global.v2.u32 	{%r136, %r137}, [%rd15+5008];
	ld.global.v2.u32 	{%r138, %r139}, [%rd15+5000];
	ld.global.v2.u32 	{%r140, %r141}, [%rd15+4992];
	ld.global.v2.u32 	{%r142, %r143}, [%rd15+4984];
	ld.global.v2.u32 	{%r144, %r145}, [%rd15+4976];
	ld.global.v2.u32 	{%r146, %r147}, [%rd15+4968];
	ld.global.v2.u32 	{%r148, %r149}, [%rd15+4960];
	ld.global.v2.u32 	{%r150, %r151}, [%rd15+4952];
	ld.global.v2.u32 	{%r152, %r153}, [%rd15+4944];
	ld.global.v2.u32 	{%r154, %r155}, [%rd15+4936];
	ld.global.v2.u32 	{%r156, %r157}, [%rd15+4928];
	ld.global.v2.u32 	{%r158, %r159}, [%rd15+4920];
	ld.global.v2.u32 	{%r160, %r161}, [%rd15+4912];
	ld.global.v2.u32 	{%r162, %r163}, [%rd15+4904];
	ld.global.v2.u32 	{%r164, %r165}, [%rd15+4896];
	ld.global.v2.u32 	{%r166, %r167}, [%rd15+4888];
	ld.global.v2.u32 	{%r168, %r169}, [%rd15+4880];
	ld.global.v2.u32 	{%r170, %r171}, [%rd15+4872];
	ld.global.v2.u32 	{%r172, %r173}, [%rd15+4864];
	ld.global.v2.u32 	{%r174, %r175}, [%rd15+4856];
	ld.global.v2.u32 	{%r176, %r177}, [%rd15+4848];
	ld.global.v2.u32 	{%r178, %r179}, [%rd15+4840];
	ld.global.v2.u32 	{%r180, %r181}, [%rd15+4832];
	ld.global.v2.u32 	{%r182, %r183}, [%rd15+4824];
	ld.global.v2.u32 	{%r184, %r185}, [%rd15+4816];
	ld.global.v2.u32 	{%r186, %r187}, [%rd15+4808];
	ld.global.v2.u32 	{%r188, %r189}, [%rd15+4800];
	ld.global.v2.u32 	{%r190, %r191}, [%rd15+4792];
	ld.global.v2.u32 	{%r192, %r193}, [%rd15+4784];
	ld.global.v2.u32 	{%r194, %r195}, [%rd15+4776];
	ld.global.v2.u32 	{%r196, %r197}, [%rd15+4768];
	ld.global.v2.u32 	{%r198, %r199}, [%rd15+4760];
	ld.global.v2.u32 	{%r200, %r201}, [%rd15+4752];
	ld.global.v2.u32 	{%r202, %r203}, [%rd15+4744];
	ld.global.v2.u32 	{%r204, %r205}, [%rd15+4736];
	ld.global.v2.u32 	{%r206, %r207}, [%rd15+4728];
	ld.global.v2.u32 	{%r208, %r209}, [%rd15+4720];
	ld.global.v2.u32 	{%r210, %r211}, [%rd15+4712];
	ld.global.v2.u32 	{%r212, %r213}, [%rd15+4704];
	ld.global.v2.u32 	{%r214, %r215}, [%rd15+4696];
	ld.global.v2.u32 	{%r216, %r217}, [%rd15+4688];
	ld.global.v2.u32 	{%r218, %r219}, [%rd15+4680];
	ld.global.v2.u32 	{%r220, %r221}, [%rd15+4672];
	ld.global.v2.u32 	{%r222, %r223}, [%rd15+4664];
	ld.global.v2.u32 	{%r224, %r225}, [%rd15+4656];
	ld.global.v2.u32 	{%r226, %r227}, [%rd15+4648];
	ld.global.v2.u32 	{%r228, %r229}, [%rd15+4640];
	ld.global.v2.u32 	{%r230, %r231}, [%rd15+4632];
	ld.global.v2.u32 	{%r232, %r233}, [%rd15+4624];
	ld.global.v2.u32 	{%r234, %r235}, [%rd15+4616];
	ld.global.v2.u32 	{%r236, %r237}, [%rd15+4608];
	ld.global.v2.u32 	{%r238, %r239}, [%rd15+4600];
	ld.global.v2.u32 	{%r240, %r241}, [%rd15+4592];
	ld.global.v2.u32 	{%r242, %r243}, [%rd15+4584];
	ld.global.v2.u32 	{%r244, %r245}, [%rd15+4576];
	ld.global.v2.u32 	{%r246, %r247}, [%rd15+4568];
	ld.global.v2.u32 	{%r248, %r249}, [%rd15+4560];
	ld.global.v2.u32 	{%r250, %r251}, [%rd15+4552];
	ld.global.v2.u32 	{%r252, %r253}, [%rd15+4544];
	ld.global.v2.u32 	{%r254, %r255}, [%rd15+4536];
	ld.global.v2.u32 	{%r256, %r257}, [%rd15+4528];
	ld.global.v2.u32 	{%r258, %r259}, [%rd15+4520];
	ld.global.v2.u32 	{%r260, %r261}, [%rd15+4512];
	ld.global.v2.u32 	{%r262, %r263}, [%rd15+4504];
	ld.global.v2.u32 	{%r264, %r265}, [%rd15+4496];
	ld.global.v2.u32 	{%r266, %r267}, [%rd15+4488];
	ld.global.v2.u32 	{%r268, %r269}, [%rd15+4480];
	ld.global.v2.u32 	{%r270, %r271}, [%rd15+4472];
	ld.global.v2.u32 	{%r272, %r273}, [%rd15+4464];
	ld.global.v2.u32 	{%r274, %r275}, [%rd15+4456];
	ld.global.v2.u32 	{%r276, %r277}, [%rd15+4448];
	ld.global.v2.u32 	{%r278, %r279}, [%rd15+4440];
	ld.global.v2.u32 	{%r280, %r281}, [%rd15+4432];
	ld.global.v2.u32 	{%r282, %r283}, [%rd15+4424];
	ld.global.v2.u32 	{%r284, %r285}, [%rd15+4416];
	ld.global.v2.u32 	{%r286, %r287}, [%rd15+4408];
	ld.global.v2.u32 	{%r288, %r289}, [%rd15+4400];
	ld.global.v2.u32 	{%r290, %r291}, [%rd15+4392];
	ld.global.v2.u32 	{%r292, %r293}, [%rd15+4384];
	ld.global.v2.u32 	{%r294, %r295}, [%rd15+4376];
	ld.global.v2.u32 	{%r296, %r297}, [%rd15+4368];
	ld.global.v2.u32 	{%r298, %r299}, [%rd15+4360];
	ld.global.v2.u32 	{%r300, %r301}, [%rd15+4352];
	ld.global.v2.u32 	{%r302, %r303}, [%rd15+4344];
	ld.global.v2.u32 	{%r304, %r305}, [%rd15+4336];
	ld.global.v2.u32 	{%r306, %r307}, [%rd15+4328];
	ld.global.v2.u32 	{%r308, %r309}, [%rd15+4320];
	ld.global.v2.u32 	{%r310, %r311}, [%rd15+4312];
	ld.global.v2.u32 	{%r312, %r313}, [%rd15+4304];
	ld.global.v2.u32 	{%r314, %r315}, [%rd15+4296];
	ld.global.v2.u32 	{%r316, %r317}, [%rd15+4288];
	ld.global.v2.u32 	{%r318, %r319}, [%rd15+4280];
	ld.global.v2.u32 	{%r320, %r321}, [%rd15+4272];
	ld.global.v2.u32 	{%r322, %r323}, [%rd15+4264];
	ld.global.v2.u32 	{%r324, %r325}, [%rd15+4256];
	ld.global.v2.u32 	{%r326, %r327}, [%rd15+4248];
	ld.global.v2.u32 	{%r328, %r329}, [%rd15+4240];
	ld.global.v2.u32 	{%r330, %r331}, [%rd15+4232];
	ld.global.v2.u32 	{%r332, %r333}, [%rd15+4224];
	ld.global.v2.u32 	{%r334, %r335}, [%rd15+4216];
	ld.global.v2.u32 	{%r336, %r337}, [%rd15+4208];
	ld.global.v2.u32 	{%r338, %r339}, [%rd15+4200];
	ld.global.v2.u32 	{%r340, %r341}, [%rd15+4192];
	ld.global.v2.u32 	{%r342, %r343}, [%rd15+4184];
	ld.global.v2.u32 	{%r344, %r345}, [%rd15+4176];
	ld.global.v2.u32 	{%r346, %r347}, [%rd15+4168];
	ld.global.v2.u32 	{%r348, %r349}, [%rd15+4160];
	ld.global.v2.u32 	{%r350, %r351}, [%rd15+4152];
	ld.global.v2.u32 	{%r352, %r353}, [%rd15+4144];
	ld.global.v2.u32 	{%r354, %r355}, [%rd15+4136];
	ld.global.v2.u32 	{%r356, %r357}, [%rd15+4128];
	ld.global.v2.u32 	{%r358, %r359}, [%rd15+4120];
	ld.global.v2.u32 	{%r360, %r361}, [%rd15+4112];
	ld.global.v2.u32 	{%r362, %r363}, [%rd15+4104];
	ld.global.v2.u32 	{%r364, %r365}, [%rd15+4096];
	ld.global.v2.u32 	{%r366, %r367}, [%rd15+4088];
	ld.global.v2.u32 	{%r368, %r369}, [%rd15+4080];
	ld.global.v2.u32 	{%r370, %r371}, [%rd15+4072];
	ld.global.v2.u32 	{%r372, %r373}, [%rd15+4064];
	ld.global.v2.u32 	{%r374, %r375}, [%rd15+4056];
	ld.global.v2.u32 	{%r376, %r377}, [%rd15+4048];
	ld.global.f64 	%fd74, [%rd15+4040];
	ld.global.f64 	%fd75, [%rd15+4032];
	ld.global.f64 	%fd76, [%rd15+4024];
	ld.global.f64 	%fd77, [%rd15+4016];
	ld.global.f64 	%fd78, [%rd15+4008];
	ld.global.f64 	%fd79, [%rd15+4000];
	ld.global.f64 	%fd80, [%rd15+3992];
	ld.global.f64 	%fd81, [%rd15+3984];
	ld.global.f64 	%fd82, [%rd15+3976];
	ld.global.f64 	%fd83, [%rd15+3968];
	ld.global.f64 	%fd84, [%rd15+3960];
	ld.global.f64 	%fd85, [%rd15+3952];
	ld.global.f64 	%fd86, [%rd15+3944];
	ld.global.f64 	%fd87, [%rd15+3936];
	ld.global.f64 	%fd88, [%rd15+3928];
	ld.global.f64 	%fd89, [%rd15+3920];
	ld.global.f64 	%fd90, [%rd15+3912];
	ld.global.f64 	%fd91, [%rd15+3904];
	ld.global.f64 	%fd92, [%rd15+3896];
	ld.global.f64 	%fd93, [%rd15+3888];
	ld.global.f64 	%fd94, [%rd15+3880];
	ld.global.f64 	%fd95, [%rd15+3872];
	ld.global.f64 	%fd96, [%rd15+3864];
	ld.global.f64 	%fd97, [%rd15+3856];
	ld.global.f64 	%fd98, [%rd15+3848];
	ld.global.f64 	%fd99, [%rd15+3840];
	ld.global.f64 	%fd100, [%rd15+3832];
	ld.global.f64 	%fd101, [%rd15+3824];
	ld.global.f64 	%fd102, [%rd15+3816];
	ld.global.f64 	%fd103, [%rd15+3808];
	ld.global.f64 	%fd104, [%rd15+3800];
	ld.global.f64 	%fd105, [%rd15+3792];
	ld.global.f64 	%fd106, [%rd15+3784];
	ld.global.f64 	%fd107, [%rd15+3776];
	ld.global.f64 	%fd108, [%rd15+3768];
	ld.global.f64 	%fd109, [%rd15+3760];
	ld.global.f64 	%fd110, [%rd15+3752];
	ld.global.f64 	%fd111, [%rd15+3744];
	ld.global.f64 	%fd112, [%rd15+3736];
	ld.global.f64 	%fd113, [%rd15+3728];
	ld.global.f64 	%fd114, [%rd15+3720];
	ld.global.f64 	%fd115, [%rd15+3712];
	ld.global.f64 	%fd116, [%rd15+3704];
	ld.global.f64 	%fd117, [%rd15+3696];
	ld.global.f64 	%fd118, [%rd15+3688];
	ld.global.f64 	%fd119, [%rd15+3680];
	ld.global.f64 	%fd120, [%rd15+3672];
	ld.global.f64 	%fd121, [%rd15+3664];
	ld.global.f64 	%fd122, [%rd15+3656];
	ld.global.f64 	%fd123, [%rd15+3648];
	ld.global.f64 	%fd124, [%rd15+3640];
	ld.global.f64 	%fd125, [%rd15+3632];
	ld.global.f64 	%fd126, [%rd15+3624];
	ld.global.f64 	%fd127, [%rd15+3616];
	ld.global.f64 	%fd128, [%rd15+3608];
	ld.global.f64 	%fd129, [%rd15+3600];
	ld.global.f64 	%fd130, [%rd15+3592];
	ld.global.f64 	%fd131, [%rd15+3584];
	ld.global.f64 	%fd132, [%rd15+3576];
	ld.global.f64 	%fd133, [%rd15+3568];
	ld.global.f64 	%fd134, [%rd15+3560];
	ld.global.f64 	%fd135, [%rd15+3552];
	ld.global.f64 	%fd136, [%rd15+3544];
	ld.global.f64 	%fd137, [%rd15+3536];
	ld.global.f64 	%fd138, [%rd15+3528];
	ld.global.f64 	%fd139, [%rd15+3520];
	ld.global.f64 	%fd140, [%rd15+3512];
	ld.global.f64 	%fd141, [%rd15+3504];
	ld.global.f64 	%fd142, [%rd15+3496];
	ld.global.f64 	%fd143, [%rd15+3488];
	ld.global.f64 	%fd144, [%rd15+3480];
	ld.global.f64 	%fd145, [%rd15+3472];
	ld.global.f64 	%fd146, [%rd15+3464];
	ld.global.f64 	%fd147, [%rd15+3456];
	ld.global.f64 	%fd148, [%rd15+3448];
	ld.global.f64 	%fd149, [%rd15+3440];
	ld.global.f64 	%fd150, [%rd15+3432];
	ld.global.f64 	%fd151, [%rd15+3424];
	ld.global.f64 	%fd152, [%rd15+3416];
	ld.global.f64 	%fd153, [%rd15+3408];
	ld.global.f64 	%fd154, [%rd15+3400];
	ld.global.f64 	%fd155, [%rd15+3392];
	ld.global.f64 	%fd156, [%rd15+3384];
	ld.global.f64 	%fd157, [%rd15+3376];
	ld.global.f64 	%fd158, [%rd15+3368];
	ld.global.f64 	%fd159, [%rd15+3360];
	ld.global.f64 	%fd160, [%rd15+3352];
	ld.global.f64 	%fd161, [%rd15+3344];
	ld.global.f64 	%fd162, [%rd15+3336];
	ld.global.f64 	%fd163, [%rd15+3328];
	ld.global.f64 	%fd164, [%rd15+3320];
	ld.global.f64 	%fd165, [%rd15+3312];
	ld.global.f64 	%fd166, [%rd15+3304];
	ld.global.f64 	%fd167, [%rd15+3296];
	ld.global.f64 	%fd168, [%rd15+3288];
	ld.global.f64 	%fd169, [%rd15+3280];
	ld.global.f64 	%fd170, [%rd15+3272];
	ld.global.f64 	%fd171, [%rd15+3264];
	ld.global.f64 	%fd172, [%rd15+3256];
	ld.global.f64 	%fd173, [%rd15+3248];
	ld.global.f64 	%fd174, [%rd15+3240];
	ld.global.f64 	%fd175, [%rd15+3232];
	ld.global.f64 	%fd176, [%rd15+3224];
	ld.global.f64 	%fd177, [%rd15+3216];
	ld.global.f64 	%fd178, [%rd15+3208];
	ld.global.f64 	%fd179, [%rd15+3200];
	ld.global.f64 	%fd180, [%rd15+3192];
	ld.global.f64 	%fd181, [%rd15+3184];
	ld.global.f64 	%fd182, [%rd15+3176];
	ld.global.f64 	%fd183, [%rd15+3168];
	ld.global.f64 	%fd184, [%rd15+3160];
	ld.global.f64 	%fd185, [%rd15+3152];
	ld.global.f64 	%fd186, [%rd15+3144];
	ld.global.f64 	%fd187, [%rd15+3136];
	ld.global.f64 	%fd188, [%rd15+3128];
	ld.global.f64 	%fd189, [%rd15+3120];
	ld.global.f64 	%fd190, [%rd15+3112];
	ld.global.f64 	%fd191, [%rd15+3104];
	ld.global.f64 	%fd192, [%rd15+3096];
	ld.global.f64 	%fd193, [%rd15+3088];
	ld.global.f64 	%fd194, [%rd15+3080];
	ld.global.f64 	%fd195, [%rd15+3072];
	ld.global.f64 	%fd196, [%rd15+3064];
	ld.global.f64 	%fd197, [%rd15+3056];
	ld.global.f64 	%fd198, [%rd15+3048];
	ld.global.f64 	%fd199, [%rd15+3040];
	ld.global.f64 	%fd200, [%rd15+3032];
	ld.global.f64 	%fd201, [%rd15+3024];
	ld.global.f64 	%fd202, [%rd15+3016];
	ld.global.f64 	%fd203, [%rd15+3008];
	ld.global.f64 	%fd204, [%rd15+3000];
	ld.global.f64 	%fd205, [%rd15+2992];
	ld.global.f64 	%fd206, [%rd15+2984];
	ld.global.f64 	%fd207, [%rd15+2976];
	ld.global.f64 	%fd208, [%rd15+2968];
	ld.global.f64 	%fd209, [%rd15+2960];
	ld.global.f64 	%fd210, [%rd15+2952];
	ld.global.f64 	%fd211, [%rd15+2944];
	ld.global.f64 	%fd212, [%rd15+2936];
	ld.global.f64 	%fd213, [%rd15+2928];
	ld.global.f64 	%fd214, [%rd15+2920];
	ld.global.f64 	%fd215, [%rd15+2912];
	ld.global.f64 	%fd216, [%rd15+2904];
	ld.global.f64 	%fd217, [%rd15+2896];
	ld.global.f64 	%fd218, [%rd15+2888];
	ld.global.f64 	%fd219, [%rd15+2880];
	ld.global.f64 	%fd220, [%rd15+2872];
	ld.global.f64 	%fd221, [%rd15+2864];
	ld.global.f64 	%fd222, [%rd15+2856];
	ld.global.f64 	%fd223, [%rd15+2848];
	ld.global.f64 	%fd224, [%rd15+2840];
	ld.global.f64 	%fd225, [%rd15+2832];
	ld.global.f64 	%fd226, [%rd15+2824];
	ld.global.f64 	%fd227, [%rd15+2816];
	ld.global.f64 	%fd228, [%rd15+2808];
	ld.global.f64 	%fd229, [%rd15+2800];
	ld.global.f64 	%fd230, [%rd15+2792];
	ld.global.f64 	%fd231, [%rd15+2784];
	ld.global.f64 	%fd232, [%rd15+2776];
	ld.global.f64 	%fd233, [%rd15+2768];
	ld.global.f64 	%fd234, [%rd15+2760];
	ld.global.f64 	%fd235, [%rd15+2752];
	ld.global.f64 	%fd236, [%rd15+2744];
	ld.global.f64 	%fd237, [%rd15+2736];
	ld.global.f64 	%fd238, [%rd15+2728];
	ld.global.f64 	%fd239, [%rd15+2720];
	ld.global.f64 	%fd240, [%rd15+2712];
	ld.global.f64 	%fd241, [%rd15+2704];
	ld.global.f64 	%fd242, [%rd15+2696];
	ld.global.f64 	%fd243, [%rd15+2688];
	ld.global.f64 	%fd244, [%rd15+2680];
	ld.global.f64 	%fd245, [%rd15+2672];
	ld.global.f64 	%fd246, [%rd15+2664];
	ld.global.f64 	%fd247, [%rd15+2656];
	ld.global.f64 	%fd248, [%rd15+2648];
	ld.global.f64 	%fd249, [%rd15+2640];
	ld.global.f64 	%fd250, [%rd15+2632];
	ld.global.f64 	%fd251, [%rd15+2624];
	ld.global.f64 	%fd252, [%rd15+2616];
	ld.global.f64 	%fd253, [%rd15+2608];
	ld.global.f64 	%fd254, [%rd15+2600];
	ld.global.f64 	%fd255, [%rd15+2592];
	ld.global.f64 	%fd256, [%rd15+2584];
	ld.global.f64 	%fd257, [%rd15+2576];
	ld.global.f64 	%fd258, [%rd15+2568];
	ld.global.f64 	%fd259, [%rd15+2560];
	ld.global.f64 	%fd260, [%rd15+2552];
	ld.global.f64 	%fd261, [%rd15+2544];
	ld.global.f64 	%fd262, [%rd15+2536];
	ld.global.f64 	%fd263, [%rd15+2528];
	ld.global.f64 	%fd264, [%rd15+2520];
	ld.global.f64 	%fd265, [%rd15+2512];
	ld.global.f64 	%fd266, [%rd15+2504];
	ld.global.f64 	%fd267, [%rd15+2496];
	ld.global.f64 	%fd268, [%rd15+2488];
	ld.global.f64 	%fd269, [%rd15+2480];
	ld.global.f64 	%fd270, [%rd15+2472];
	ld.global.f64 	%fd271, [%rd15+2464];
	ld.global.f64 	%fd272, [%rd15+2456];
	ld.global.f64 	%fd273, [%rd15+2448];
	ld.global.f64 	%fd274, [%rd15+2440];
	ld.global.f64 	%fd275, [%rd15+2432];
	ld.global.f64 	%fd276, [%rd15+2424];
	ld.global.f64 	%fd277, [%rd15+2416];
	ld.global.f64 	%fd278, [%rd15+2408];
	ld.global.f64 	%fd279, [%rd15+2400];
	ld.global.f64 	%fd280, [%rd15+2392];
	ld.global.f64 	%fd281, [%rd15+2384];
	ld.global.f64 	%fd282, [%rd15+2376];
	ld.global.f64 	%fd283, [%rd15+2368];
	ld.global.f64 	%fd284, [%rd15+2360];
	ld.global.f64 	%fd285, [%rd15+2352];
	ld.global.f64 	%fd286, [%rd15+2344];
	ld.global.f64 	%fd287, [%rd15+2336];
	ld.global.f64 	%fd288, [%rd15+2328];
	ld.global.f64 	%fd289, [%rd15+2320];
	ld.global.f64 	%fd290, [%rd15+2312];
	ld.global.f64 	%fd291, [%rd15+2304];
	ld.global.f64 	%fd292, [%rd15+2296];
	ld.global.f64 	%fd293, [%rd15+2288];
	ld.global.f64 	%fd294, [%rd15+2280];
	ld.global.f64 	%fd295, [%rd15+2272];
	ld.global.f64 	%fd296, [%rd15+2264];
	ld.global.f64 	%fd297, [%rd15+2256];
	ld.global.f64 	%fd298, [%rd15+2248];
	ld.global.f64 	%fd299, [%rd15+2240];
	ld.global.f64 	%fd300, [%rd15+2232];
	ld.global.f64 	%fd301, [%rd15+2224];
	ld.global.f64 	%fd302, [%rd15+2216];
	ld.global.f64 	%fd303, [%rd15+2208];
	ld.global.f64 	%fd304, [%rd15+2200];
	ld.global.f64 	%fd305, [%rd15+2192];
	ld.global.f64 	%fd306, [%rd15+2184];
	ld.global.f64 	%fd307, [%rd15+2176];
	ld.global.f64 	%fd308, [%rd15+2168];
	ld.global.f64 	%fd309, [%rd15+2160];
	ld.global.f64 	%fd310, [%rd15+2152];
	ld.global.f64 	%fd311, [%rd15+2144];
	ld.global.f64 	%fd312, [%rd15+2136];
	ld.global.f64 	%fd313, [%rd15+2128];
	ld.global.f64 	%fd314, [%rd15+2120];
	ld.global.f64 	%fd315, [%rd15+2112];
	ld.global.f64 	%fd316, [%rd15+2104];
	ld.global.f64 	%fd317, [%rd15+2096];
	ld.global.f64 	%fd318, [%rd15+2088];
	ld.global.f64 	%fd319, [%rd15+2080];
	ld.global.f64 	%fd320, [%rd15+2072];
	ld.global.f64 	%fd321, [%rd15+2064];
	ld.global.f64 	%fd322, [%rd15+2056];
	ld.global.f64 	%fd323, [%rd15+2048];
	ld.global.f64 	%fd324, [%rd15+2040];
	ld.global.f64 	%fd325, [%rd15+2032];
	ld.global.f64 	%fd326, [%rd15+2024];
	ld.global.f64 	%fd327, [%rd15+2016];
	ld.global.f64 	%fd328, [%rd15+2008];
	ld.global.f64 	%fd329, [%rd15+2000];
	ld.global.f64 	%fd330, [%rd15+1992];
	ld.global.f64 	%fd331, [%rd15+1984];
	ld.global.f64 	%fd332, [%rd15+1976];
	ld.global.f64 	%fd333, [%rd15+1968];
	ld.global.f64 	%fd334, [%rd15+1960];
	ld.global.f64 	%fd335, [%rd15+1952];
	ld.global.f64 	%fd336, [%rd15+1944];
	ld.global.f64 	%fd337, [%rd15+1936];
	ld.global.f64 	%fd338, [%rd15+1928];
	ld.global.f64 	%fd339, [%rd15+1920];
	ld.global.f64 	%fd340, [%rd15+1912];
	ld.global.f64 	%fd341, [%rd15+1904];
	ld.global.f64 	%fd342, [%rd15+1896];
	ld.global.f64 	%fd343, [%rd15+1888];
	ld.global.f64 	%fd344, [%rd15+1880];
	ld.global.f64 	%fd345, [%rd15+1872];
	ld.global.f64 	%fd346, [%rd15+1864];
	ld.global.f64 	%fd347, [%rd15+1856];
	ld.global.f64 	%fd348, [%rd15+1848];
	ld.global.f64 	%fd349, [%rd15+1840];
	ld.global.f64 	%fd350, [%rd15+1832];
	ld.global.f64 	%fd351, [%rd15+1824];
	ld.global.f64 	%fd352, [%rd15+1816];
	ld.global.f64 	%fd353, [%rd15+1808];
	ld.global.f64 	%fd354, [%rd15+1800];
	ld.global.f64 	%fd355, [%rd15+1792];
	ld.global.f64 	%fd356, [%rd15+1784];
	ld.global.f64 	%fd357, [%rd15+1776];
	ld.global.f64 	%fd358, [%rd15+1768];
	ld.global.f64 	%fd359, [%rd15+1760];
	ld.global.f64 	%fd360, [%rd15+1752];
	ld.global.f64 	%fd361, [%rd15+1744];
	ld.global.f64 	%fd362, [%rd15+1736];
	ld.global.f64 	%fd363, [%rd15+1728];
	ld.global.f64 	%fd364, [%rd15+1720];
	ld.global.f64 	%fd365, [%rd15+1712];
	ld.global.f64 	%fd366, [%rd15+1704];
	ld.global.f64 	%fd367, [%rd15+1696];
	ld.global.f64 	%fd368, [%rd15+1688];
	ld.global.f64 	%fd369, [%rd15+1680];
	ld.global.f64 	%fd370, [%rd15+1672];
	ld.global.f64 	%fd371, [%rd15+1664];
	ld.global.f64 	%fd372, [%rd15+1656];
	ld.global.f64 	%fd373, [%rd15+1648];
	ld.global.f64 	%fd374, [%rd15+1640];
	ld.global.f64 	%fd375, [%rd15+1632];
	ld.global.f64 	%fd376, [%rd15+1624];
	ld.global.f64 	%fd377, [%rd15+1616];
	ld.global.f64 	%fd378, [%rd15+1608];
	ld.global.f64 	%fd379, [%rd15+1600];
	ld.global.f64 	%fd380, [%rd15+1592];
	ld.global.f64 	%fd381, [%rd15+1584];
	ld.global.f64 	%fd382, [%rd15+1576];
	ld.global.f64 	%fd383, [%rd15+1568];
	ld.global.f64 	%fd384, [%rd15+1560];
	ld.global.f64 	%fd385, [%rd15+1552];
	ld.global.f64 	%fd386, [%rd15+1544];
	ld.global.f64 	%fd387, [%rd15+1536];
	ld.global.f64 	%fd388, [%rd15+1528];
	ld.global.f64 	%fd389, [%rd15+1520];
	ld.global.f64 	%fd390, [%rd15+1512];
	ld.global.f64 	%fd391, [%rd15+1504];
	ld.global.f64 	%fd392, [%rd15+1496];
	ld.global.f64 	%fd393, [%rd15+1488];
	ld.global.f64 	%fd394, [%rd15+1480];
	ld.global.f64 	%fd395, [%rd15+1472];
	ld.global.f64 	%fd396, [%rd15+1464];
	ld.global.f64 	%fd397, [%rd15+1456];
	ld.global.f64 	%fd398, [%rd15+1448];
	ld.global.f64 	%fd399, [%rd15+1440];
	ld.global.f64 	%fd400, [%rd15+1432];
	ld.global.f64 	%fd401, [%rd15+1424];
	ld.global.f64 	%fd402, [%rd15+1416];
	ld.global.f64 	%fd403, [%rd15+1408];
	ld.global.f64 	%fd404, [%rd15+1400];
	ld.global.f64 	%fd405, [%rd15+1392];
	ld.global.f64 	%fd406, [%rd15+1384];
	ld.global.f64 	%fd407, [%rd15+1376];
	ld.global.f64 	%fd408, [%rd15+1368];
	ld.global.f64 	%fd409, [%rd15+1360];
	ld.global.f64 	%fd410, [%rd15+1352];
	ld.global.f64 	%fd411, [%rd15+1344];
	ld.global.f64 	%fd412, [%rd15+1336];
	ld.global.f64 	%fd413, [%rd15+1328];
	ld.global.f64 	%fd414, [%rd15+1320];
	ld.global.f64 	%fd415, [%rd15+1312];
	ld.global.f64 	%fd416, [%rd15+1304];
	ld.global.f64 	%fd417, [%rd15+1296];
	ld.global.f64 	%fd418, [%rd15+1288];
	ld.global.f64 	%fd419, [%rd15+1280];
	ld.global.f64 	%fd420, [%rd15+1272];
	ld.global.f64 	%fd421, [%rd15+1264];
	ld.global.f64 	%fd422, [%rd15+1256];
	ld.global.f64 	%fd423, [%rd15+1248];
	ld.global.f64 	%fd424, [%rd15+1240];
	ld.global.f64 	%fd425, [%rd15+1232];
	ld.global.f64 	%fd426, [%rd15+1224];
	ld.global.f64 	%fd427, [%rd15+1216];
	ld.global.f64 	%fd428, [%rd15+1208];
	ld.global.f64 	%fd429, [%rd15+1200];
	ld.global.f64 	%fd430, [%rd15+1192];
	ld.global.f64 	%fd431, [%rd15+1184];
	ld.global.f64 	%fd432, [%rd15+1176];
	ld.global.f64 	%fd433, [%rd15+1168];
	ld.global.f64 	%fd434, [%rd15+1160];
	ld.global.f64 	%fd435, [%rd15+1152];
	ld.global.f64 	%fd436, [%rd15+1144];
	ld.global.f64 	%fd437, [%rd15+1136];
	ld.global.f64 	%fd438, [%rd15+1128];
	ld.global.f64 	%fd439, [%rd15+1120];
	ld.global.f64 	%fd440, [%rd15+1112];
	ld.global.f64 	%fd441, [%rd15+1104];
	ld.global.f64 	%fd442, [%rd15+1096];
	ld.global.f64 	%fd443, [%rd15+1088];
	ld.global.f64 	%fd444, [%rd15+1080];
	ld.global.f64 	%fd445, [%rd15+1072];
	ld.global.f64 	%fd446, [%rd15+1064];
	ld.global.f64 	%fd447, [%rd15+1056];
	ld.global.f64 	%fd448, [%rd15+1048];
	ld.global.f64 	%fd449, [%rd15+1040];
	ld.global.f64 	%fd450, [%rd15+1032];
	ld.global.f64 	%fd451, [%rd15+1024];
	ld.global.f64 	%fd452, [%rd15+1016];
	ld.global.f64 	%fd453, [%rd15+1008];
	ld.global.f64 	%fd454, [%rd15+1000];
	ld.global.f64 	%fd455, [%rd15+992];
	ld.global.f64 	%fd456, [%rd15+984];
	ld.global.f64 	%fd457, [%rd15+976];
	ld.global.f64 	%fd458, [%rd15+968];
	ld.global.f64 	%fd459, [%rd15+960];
	ld.global.f64 	%fd460, [%rd15+952];
	ld.global.f64 	%fd461, [%rd15+944];
	ld.global.f64 	%fd462, [%rd15+936];
	ld.global.f64 	%fd463, [%rd15+928];
	ld.global.f64 	%fd464, [%rd15+920];
	ld.global.f64 	%fd465, [%rd15+912];
	ld.global.f64 	%fd466, [%rd15+904];
	ld.global.f64 	%fd467, [%rd15+896];
	ld.global.f64 	%fd468, [%rd15+888];
	ld.global.f64 	%fd469, [%rd15+880];
	ld.global.f64 	%fd470, [%rd15+872];
	ld.global.f64 	%fd471, [%rd15+864];
	ld.global.f64 	%fd472, [%rd15+856];
	ld.global.f64 	%fd473, [%rd15+848];
	ld.global.f64 	%fd474, [%rd15+840];
	ld.global.f64 	%fd475, [%rd15+832];
	ld.global.f64 	%fd476, [%rd15+824];
	ld.global.f64 	%fd477, [%rd15+816];
	ld.global.f64 	%fd478, [%rd15+808];
	ld.global.f64 	%fd479, [%rd15+800];
	ld.global.f64 	%fd480, [%rd15+792];
	ld.global.f64 	%fd481, [%rd15+784];
	ld.global.f64 	%fd482, [%rd15+776];
	ld.global.f64 	%fd483, [%rd15+768];
	ld.global.f64 	%fd484, [%rd15+760];
	ld.global.f64 	%fd485, [%rd15+752];
	ld.global.f64 	%fd486, [%rd15+744];
	ld.global.f64 	%fd487, [%rd15+736];
	ld.global.f64 	%fd488, [%rd15+728];
	ld.global.f64 	%fd489, [%rd15+720];
	ld.global.f64 	%fd490, [%rd15+712];
	ld.global.f64 	%fd491, [%rd15+704];
	ld.global.f64 	%fd492, [%rd15+696];
	ld.global.f64 	%fd493, [%rd15+688];
	ld.global.f64 	%fd494, [%rd15+680];
	ld.global.f64 	%fd495, [%rd15+672];
	ld.global.f64 	%fd496, [%rd15+664];
	ld.global.f64 	%fd497, [%rd15+656];
	ld.global.f64 	%fd498, [%rd15+648];
	ld.global.f64 	%fd499, [%rd15+640];
	ld.global.f64 	%fd500, [%rd15+632];
	ld.global.f64 	%fd501, [%rd15+624];
	ld.global.f64 	%fd502, [%rd15+616];
	ld.global.f64 	%fd503, [%rd15+608];
	ld.global.f64 	%fd504, [%rd15+600];
	ld.global.f64 	%fd505, [%rd15+592];
	ld.global.f64 	%fd506, [%rd15+584];
	ld.global.f64 	%fd507, [%rd15+576];
	ld.global.f64 	%fd508, [%rd15+568];
	ld.global.f64 	%fd509, [%rd15+560];
	ld.global.f64 	%fd510, [%rd15+552];
	ld.global.f64 	%fd511, [%rd15+544];
	ld.global.f64 	%fd512, [%rd15+536];
	ld.global.f64 	%fd513, [%rd15+528];
	ld.global.f64 	%fd514, [%rd15+520];
	ld.global.f64 	%fd515, [%rd15+512];
	ld.global.f64 	%fd516, [%rd15+504];
	ld.global.f64 	%fd517, [%rd15+496];
	ld.global.f64 	%fd518, [%rd15+488];
	ld.global.f64 	%fd519, [%rd15+480];
	ld.global.f64 	%fd520, [%rd15+472];
	ld.global.f64 	%fd521, [%rd15+464];
	ld.global.f64 	%fd522, [%rd15+456];
	ld.global.f64 	%fd523, [%rd15+448];
	ld.global.f64 	%fd524, [%rd15+440];
	ld.global.f64 	%fd525, [%rd15+432];
	ld.global.f64 	%fd526, [%rd15+424];
	ld.global.f64 	%fd527, [%rd15+416];
	ld.global.f64 	%fd528, [%rd15+408];
	ld.global.f64 	%fd529, [%rd15+400];
	ld.global.f64 	%fd530, [%rd15+392];
	ld.global.f64 	%fd531, [%rd15+384];
	ld.global.f64 	%fd532, [%rd15+376];
	ld.global.f64 	%fd533, [%rd15+368];
	ld.global.f64 	%fd534, [%rd15+360];
	ld.global.f64 	%fd535, [%rd15+352];
	ld.global.f64 	%fd536, [%rd15+344];
	ld.global.f64 	%fd537, [%rd15+336];
	ld.global.f64 	%fd538, [%rd15+328];
	ld.global.f64 	%fd539, [%rd15+320];
	ld.global.f64 	%fd540, [%rd15+312];
	ld.global.f64 	%fd541, [%rd15+304];
	ld.global.f64 	%fd542, [%rd15+296];
	ld.global.f64 	%fd543, [%rd15+288];
	ld.global.f64 	%fd544, [%rd15+280];
	ld.global.f64 	%fd545, [%rd15+272];
	ld.global.f64 	%fd546, [%rd15+264];
	ld.global.f64 	%fd547, [%rd15+256];
	ld.global.f64 	%fd548, [%rd15+248];
	ld.global.f64 	%fd549, [%rd15+240];
	ld.global.f64 	%fd550, [%rd15+232];
	ld.global.f64 	%fd551, [%rd15+224];
	ld.global.f64 	%fd552, [%rd15+216];
	ld.global.f64 	%fd553, [%rd15+208];
	ld.global.f64 	%fd554, [%rd15+200];
	ld.global.f64 	%fd555, [%rd15+192];
	ld.global.f64 	%fd556, [%rd15+184];
	ld.global.f64 	%fd557, [%rd15+176];
	ld.global.f64 	%fd558, [%rd15+168];
	ld.global.f64 	%fd559, [%rd15+160];
	ld.global.f64 	%fd560, [%rd15+152];
	ld.global.f64 	%fd561, [%rd15+144];
	ld.global.f64 	%fd562, [%rd15+136];
	ld.global.f64 	%fd563, [%rd15+128];
	ld.global.f64 	%fd564, [%rd15+120];
	ld.global.f64 	%fd565, [%rd15+112];
	ld.global.f64 	%fd566, [%rd15+104];
	ld.global.f64 	%fd567, [%rd15+96];
	ld.global.f64 	%fd568, [%rd15+88];
	ld.global.f64 	%fd569, [%rd15+80];
	ld.global.f64 	%fd570, [%rd15+72];
	ld.global.f64 	%fd571, [%rd15+64];
	ld.global.f64 	%fd572, [%rd15+56];
	ld.global.f64 	%fd573, [%rd15+48];
	ld.global.v2.u32 	{%r512, %r3}, [%rd15+40];
	ld.global.v2.b32 	{%r378, %r379}, [%rd15+32];
	ld.global.v2.b32 	{%r380, %r381}, [%rd15+24];
	ld.global.v2.b32 	{%r382, %r383}, [%rd15+16];
	ld.global.v2.b32 	{%r384, %r385}, [%rd15+8];
	ld.global.u32 	%r386, [%rd15+4];
	ld.global.v2.u8 	{%rs1, %rs2}, [%rd15+2];
	ld.global.u8 	%r387, [%rd15+1];
	ld.global.u8 	%r388, [%rd15];
	prmt.b32 	%r389, %r388, %r387, 0x3340U;
	cvt.u32.u16 	%r390, %rs2;
	cvt.u32.u16 	%r391, %rs1;
	prmt.b32 	%r392, %r391, %r390, 0x3340U;
	prmt.b32 	%r393, %r389, %r392, 0x5410U;
	st.local.v2.b32 	[%rd2], {%r393, %r386};
	st.local.v2.b32 	[%rd2+8], {%r384, %r385};
	st.local.v2.b32 	[%rd2+16], {%r382, %r383};
	st.local.v2.b32 	[%rd2+24], {%r380, %r381};
	st.local.v2.b32 	[%rd2+32], {%r378, %r379};
	st.local.v2.u32 	[%rd2+40], {%r512, %r3};
	st.local.f64 	[%rd2+48], %fd573;
	st.local.f64 	[%rd2+56], %fd572;
	st.local.f64 	[%rd2+64], %fd571;
	st.local.f64 	[%rd2+72], %fd570;
	st.local.f64 	[%rd2+80], %fd569;
	st.local.f64 	[%rd2+88], %fd568;
	st.local.f64 	[%rd2+96], %fd567;
	st.local.f64 	[%rd2+104], %fd566;
	st.local.f64 	[%rd2+112], %fd565;
	st.local.f64 	[%rd2+120], %fd564;
	st.local.f64 	[%rd2+128], %fd563;
	st.local.f64 	[%rd2+136], %fd562;
	st.local.f64 	[%rd2+144], %fd561;
	st.local.f64 	[%rd2+152], %fd560;
	st.local.f64 	[%rd2+160], %fd559;
	st.local.f64 	[%rd2+168], %fd558;
	st.local.f64 	[%rd2+176], %fd557;
	st.local.f64 	[%rd2+184], %fd556;
	st.local.f64 	[%rd2+192], %fd555;
	st.local.f64 	[%rd2+200], %fd554;
	st.local.f64 	[%rd2+208], %fd553;
	st.local.f64 	[%rd2+216], %fd552;
	st.local.f64 	[%rd2+224], %fd551;
	st.local.f64 	[%rd2+232], %fd550;
	st.local.f64 	[%rd2+240], %fd549;
	st.local.f64 	[%rd2+248], %fd548;
	st.local.f64 	[%rd2+256], %fd547;
	st.local.f64 	[%rd2+264], %fd546;
	st.local.f64 	[%rd2+272], %fd545;
	st.local.f64 	[%rd2+280], %fd544;
	st.local.f64 	[%rd2+288], %fd543;
	st.local.f64 	[%rd2+296], %fd542;
	st.local.f64 	[%rd2+304], %fd541;
	st.local.f64 	[%rd2+312], %fd540;
	st.local.f64 	[%rd2+320], %fd539;
	st.local.f64 	[%rd2+328], %fd538;
	st.local.f64 	[%rd2+336], %fd537;
	st.local.f64 	[%rd2+344], %fd536;
	st.local.f64 	[%rd2+352], %fd535;
	st.local.f64 	[%rd2+360], %fd534;
	st.local.f64 	[%rd2+368], %fd533;
	st.local.f64 	[%rd2+376], %fd532;
	st.local.f64 	[%rd2+384], %fd531;
	st.local.f64 	[%rd2+392], %fd530;
	st.local.f64 	[%rd2+400], %fd529;
	st.local.f64 	[%rd2+408], %fd528;
	st.local.f64 	[%rd2+416], %fd527;
	st.local.f64 	[%rd2+424], %fd526;
	st.local.f64 	[%rd2+432], %fd525;
	st.local.f64 	[%rd2+440], %fd524;
	st.local.f64 	[%rd2+448], %fd523;
	st.local.f64 	[%rd2+456], %fd522;
	st.local.f64 	[%rd2+464], %fd521;
	st.local.f64 	[%rd2+472], %fd520;
	st.local.f64 	[%rd2+480], %fd519;
	st.local.f64 	[%rd2+488], %fd518;
	st.local.f64 	[%rd2+496], %fd517;
	st.local.f64 	[%rd2+504], %fd516;
	st.local.f64 	[%rd2+512], %fd515;
	st.local.f64 	[%rd2+520], %fd514;
	st.local.f64 	[%rd2+528], %fd513;
	st.local.f64 	[%rd2+536], %fd512;
	st.local.f64 	[%rd2+544], %fd511;
	st.local.f64 	[%rd2+552], %fd510;
	st.local.f64 	[%rd2+560], %fd509;
	st.local.f64 	[%rd2+568], %fd508;
	st.local.f64 	[%rd2+576], %fd507;
	st.local.f64 	[%rd2+584], %fd506;
	st.local.f64 	[%rd2+592], %fd505;
	st.local.f64 	[%rd2+600], %fd504;
	st.local.f64 	[%rd2+608], %fd503;
	st.local.f64 	[%rd2+616], %fd502;
	st.local.f64 	[%rd2+624], %fd501;
	st.local.f64 	[%rd2+632], %fd500;
	st.local.f64 	[%rd2+640], %fd499;
	st.local.f64 	[%rd2+648], %fd498;
	st.local.f64 	[%rd2+656], %fd497;
	st.local.f64 	[%rd2+664], %fd496;
	st.local.f64 	[%rd2+672], %fd495;
	st.local.f64 	[%rd2+680], %fd494;
	st.local.f64 	[%rd2+688], %fd493;
	st.local.f64 	[%rd2+696], %fd492;
	st.local.f64 	[%rd2+704], %fd491;
	st.local.f64 	[%rd2+712], %fd490;
	st.local.f64 	[%rd2+720], %fd489;
	st.local.f64 	[%rd2+728], %fd488;
	st.local.f64 	[%rd2+736], %fd487;
	st.local.f64 	[%rd2+744], %fd486;
	st.local.f64 	[%rd2+752], %fd485;
	st.local.f64 	[%rd2+760], %fd484;
	st.local.f64 	[%rd2+768], %fd483;
	st.local.f64 	[%rd2+776], %fd482;
	st.local.f64 	[%rd2+784], %fd481;
	st.local.f64 	[%rd2+792], %fd480;
	st.local.f64 	[%rd2+800], %fd479;
	st.local.f64 	[%rd2+808], %fd478;
	st.local.f64 	[%rd2+816], %fd477;
	st.local.f64 	[%rd2+824], %fd476;
	st.local.f64 	[%rd2+832], %fd475;
	st.local.f64 	[%rd2+840], %fd474;
	st.local.f64 	[%rd2+848], %fd473;
	st.local.f64 	[%rd2+856], %fd472;
	st.local.f64 	[%rd2+864], %fd471;
	st.local.f64 	[%rd2+872], %fd470;
	st.local.f64 	[%rd2+880], %fd469;
	st.local.f64 	[%rd2+888], %fd468;
	st.local.f64 	[%rd2+896], %fd467;
	st.local.f64 	[%rd2+904], %fd466;
	st.local.f64 	[%rd2+912], %fd465;
	st.local.f64 	[%rd2+920], %fd464;
	st.local.f64 	[%rd2+928], %fd463;
	st.local.f64 	[%rd2+936], %fd462;
	st.local.f64 	[%rd2+944], %fd461;
	st.local.f64 	[%rd2+952], %fd460;
	st.local.f64 	[%rd2+960], %fd459;
	st.local.f64 	[%rd2+968], %fd458;
	st.local.f64 	[%rd2+976], %fd457;
	st.local.f64 	[%rd2+984], %fd456;
	st.local.f64 	[%rd2+992], %fd455;
	st.local.f64 	[%rd2+1000], %fd454;
	st.local.f64 	[%rd2+1008], %fd453;
	st.local.f64 	[%rd2+1016], %fd452;
	st.local.f64 	[%rd2+1024], %fd451;
	st.local.f64 	[%rd2+1032], %fd450;
	st.local.f64 	[%rd2+1040], %fd449;
	st.local.f64 	[%rd2+1048], %fd448;
	st.local.f64 	[%rd2+1056], %fd447;
	st.local.f64 	[%rd2+1064], %fd446;
	st.local.f64 	[%rd2+1072], %fd445;
	st.local.f64 	[%rd2+1080], %fd444;
	st.local.f64 	[%rd2+1088], %fd443;
	st.local.f64 	[%rd2+1096], %fd442;
	st.local.f64 	[%rd2+1104], %fd441;
	st.local.f64 	[%rd2+1112], %fd440;
	st.local.f64 	[%rd2+1120], %fd439;
	st.local.f64 	[%rd2+1128], %fd438;
	st.local.f64 	[%rd2+1136], %fd437;
	st.local.f64 	[%rd2+1144], %fd436;
	st.local.f64 	[%rd2+1152], %fd435;
	st.local.f64 	[%rd2+1160], %fd434;
	st.local.f64 	[%rd2+1168], %fd433;
	st.local.f64 	[%rd2+1176], %fd432;
	st.local.f64 	[%rd2+1184], %fd431;
	st.local.f64 	[%rd2+1192], %fd430;
	st.local.f64 	[%rd2+1200], %fd429;
	st.local.f64 	[%rd2+1208], %fd428;
	st.local.f64 	[%rd2+1216], %fd427;
	st.local.f64 	[%rd2+1224], %fd426;
	st.local.f64 	[%rd2+1232], %fd425;
	st.local.f64 	[%rd2+1240], %fd424;
	st.local.f64 	[%rd2+1248], %fd423;
	st.local.f64 	[%rd2+1256], %fd422;
	st.local.f64 	[%rd2+1264], %fd421;
	st.local.f64 	[%rd2+1272], %fd420;
	st.local.f64 	[%rd2+1280], %fd419;
	st.local.f64 	[%rd2+1288], %fd418;
	st.local.f64 	[%rd2+1296], %fd417;
	st.local.f64 	[%rd2+1304], %fd416;
	st.local.f64 	[%rd2+1312], %fd415;
	st.local.f64 	[%rd2+1320], %fd414;
	st.local.f64 	[%rd2+1328], %fd413;
	st.local.f64 	[%rd2+1336], %fd412;
	st.local.f64 	[%rd2+1344], %fd411;
	st.local.f64 	[%rd2+1352], %fd410;
	st.local.f64 	[%rd2+1360], %fd409;
	st.local.f64 	[%rd2+1368], %fd408;
	st.local.f64 	[%rd2+1376], %fd407;
	st.local.f64 	[%rd2+1384], %fd406;
	st.local.f64 	[%rd2+1392], %fd405;
	st.local.f64 	[%rd2+1400], %fd404;
	st.local.f64 	[%rd2+1408], %fd403;
	st.local.f64 	[%rd2+1416], %fd402;
	st.local.f64 	[%rd2+1424], %fd401;
	st.local.f64 	[%rd2+1432], %fd400;
	st.local.f64 	[%rd2+1440], %fd399;
	st.local.f64 	[%rd2+1448], %fd398;
	st.local.f64 	[%rd2+1456], %fd397;
	st.local.f64 	[%rd2+1464], %fd396;
	st.local.f64 	[%rd2+1472], %fd395;
	st.local.f64 	[%rd2+1480], %fd394;
	st.local.f64 	[%rd2+1488], %fd393;
	st.local.f64 	[%rd2+1496], %fd392;
	st.local.f64 	[%rd2+1504], %fd391;
	st.local.f64 	[%rd2+1512], %fd390;
	st.local.f64 	[%rd2+1520], %fd389;
	st.local.f64 	[%rd2+1528], %fd388;
	st.local.f64 	[%rd2+1536], %fd387;
	st.local.f64 	[%rd2+1544], %fd386;
	st.local.f64 	[%rd2+1552], %fd385;
	st.local.f64 	[%rd2+1560], %fd384;
	st.local.f64 	[%rd2+1568], %fd383;
	st.local.f64 	[%rd2+1576], %fd382;
	st.local.f64 	[%rd2+1584], %fd381;
	st.local.f64 	[%rd2+1592], %fd380;
	st.local.f64 	[%rd2+1600], %fd379;
	st.local.f64 	[%rd2+1608], %fd378;
	st.local.f64 	[%rd2+1616], %fd377;
	st.local.f64 	[%rd2+1624], %fd376;
	st.local.f64 	[%rd2+1632], %fd375;
	st.local.f64 	[%rd2+1640], %fd374;
	st.local.f64 	[%rd2+1648], %fd373;
	st.local.f64 	[%rd2+1656], %fd372;
	st.local.f64 	[%rd2+1664], %fd371;
	st.local.f64 	[%rd2+1672], %fd370;
	st.local.f64 	[%rd2+1680], %fd369;
	st.local.f64 	[%rd2+1688], %fd368;
	st.local.f64 	[%rd2+1696], %fd367;
	st.local.f64 	[%rd2+1704], %fd366;
	st.local.f64 	[%rd2+1712], %fd365;
	st.local.f64 	[%rd2+1720], %fd364;
	st.local.f64 	[%rd2+1728], %fd363;
	st.local.f64 	[%rd2+1736], %fd362;
	st.local.f64 	[%rd2+1744], %fd361;
	st.local.f64 	[%rd2+1752], %fd360;
	st.local.f64 	[%rd2+1760], %fd359;
	st.local.f64 	[%rd2+1768], %fd358;
	st.local.f64 	[%rd2+1776], %fd357;
	st.local.f64 	[%rd2+1784], %fd356;
	st.local.f64 	[%rd2+1792], %fd355;
	st.local.f64 	[%rd2+1800], %fd354;
	st.local.f64 	[%rd2+1808], %fd353;
	st.local.f64 	[%rd2+1816], %fd352;
	st.local.f64 	[%rd2+1824], %fd351;
	st.local.f64 	[%rd2+1832], %fd350;
	st.local.f64 	[%rd2+1840], %fd349;
	st.local.f64 	[%rd2+1848], %fd348;
	st.local.f64 	[%rd2+1856], %fd347;
	st.local.f64 	[%rd2+1864], %fd346;
	st.local.f64 	[%rd2+1872], %fd345;
	st.local.f64 	[%rd2+1880], %fd344;
	st.local.f64 	[%rd2+1888], %fd343;
	st.local.f64 	[%rd2+1896], %fd342;
	st.local.f64 	[%rd2+1904], %fd341;
	st.local.f64 	[%rd2+1912], %fd340;
	st.local.f64 	[%rd2+1920], %fd339;
	st.local.f64 	[%rd2+1928], %fd338;
	st.local.f64 	[%rd2+1936], %fd337;
	st.local.f64 	[%rd2+1944], %fd336;
	st.local.f64 	[%rd2+1952], %fd335;
	st.local.f64 	[%rd2+1960], %fd334;
	st.local.f64 	[%rd2+1968], %fd333;
	st.local.f64 	[%rd2+1976], %fd332;
	st.local.f64 	[%rd2+1984], %fd331;
	st.local.f64 	[%rd2+1992], %fd330;
	st.local.f64 	[%rd2+2000], %fd329;
	st.local.f64 	[%rd2+2008], %fd328;
	st.local.f64 	[%rd2+2016], %fd327;
	st.local.f64 	[%rd2+2024], %fd326;
	st.local.f64 	[%rd2+2032], %fd325;
	st.local.f64 	[%rd2+2040], %fd324;
	st.local.f64 	[%rd2+2048], %fd323;
	st.local.f64 	[%rd2+2056], %fd322;
	st.local.f64 	[%rd2+2064], %fd321;
	st.local.f64 	[%rd2+2072], %fd320;
	st.local.f64 	[%rd2+2080], %fd319;
	st.local.f64 	[%rd2+2088], %fd318;
	st.local.f64 	[%rd2+2096], %fd317;
	st.local.f64 	[%rd2+2104], %fd316;
	st.local.f64 	[%rd2+2112], %fd315;
	st.local.f64 	[%rd2+2120], %fd314;
	st.local.f64 	[%rd2+2128], %fd313;
	st.local.f64 	[%rd2+2136], %fd312;
	st.local.f64 	[%rd2+2144], %fd311;
	st.local.f64 	[%rd2+2152], %fd310;
	st.local.f64 	[%rd2+2160], %fd309;
	st.local.f64 	[%rd2+2168], %fd308;
	st.local.f64 	[%rd2+2176], %fd307;
	st.local.f64 	[%rd2+2184], %fd306;
	st.local.f64 	[%rd2+2192], %fd305;
	st.local.f64 	[%rd2+2200], %fd304;
	st.local.f64 	[%rd2+2208], %fd303;
	st.local.f64 	[%rd2+2216], %fd302;
	st.local.f64 	[%rd2+2224], %fd301;
	st.local.f64 	[%rd2+2232], %fd300;
	st.local.f64 	[%rd2+2240], %fd299;
	st.local.f64 	[%rd2+2248], %fd298;
	st.local.f64 	[%rd2+2256], %fd297;
	st.local.f64 	[%rd2+2264], %fd296;
	st.local.f64 	[%rd2+2272], %fd295;
	st.local.f64 	[%rd2+2280], %fd294;
	st.local.f64 	[%rd2+2288], %fd293;
	st.local.f64 	[%rd2+2296], %fd292;
	st.local.f64 	[%rd2+2304], %fd291;
	st.local.f64 	[%rd2+2312], %fd290;
	st.local.f64 	[%rd2+2320], %fd289;
	st.local.f64 	[%rd2+2328], %fd288;
	st.local.f64 	[%rd2+2336], %fd287;
	st.local.f64 	[%rd2+2344], %fd286;
	st.local.f64 	[%rd2+2352], %fd285;
	st.local.f64 	[%rd2+2360], %fd284;
	st.local.f64 	[%rd2+2368], %fd283;
	st.local.f64 	[%rd2+2376], %fd282;
	st.local.f64 	[%rd2+2384], %fd281;
	st.local.f64 	[%rd2+2392], %fd280;
	st.local.f64 	[%rd2+2400], %fd279;
	st.local.f64 	[%rd2+2408], %fd278;
	st.local.f64 	[%rd2+2416], %fd277;
	st.local.f64 	[%rd2+2424], %fd276;
	st.local.f64 	[%rd2+2432], %fd275;
	st.local.f64 	[%rd2+2440], %fd274;
	st.local.f64 	[%rd2+2448], %fd273;
	st.local.f64 	[%rd2+2456], %fd272;
	st.local.f64 	[%rd2+2464], %fd271;
	st.local.f64 	[%rd2+2472], %fd270;
	st.local.f64 	[%rd2+2480], %fd269;
	st.local.f64 	[%rd2+2488], %fd268;
	st.local.f64 	[%rd2+2496], %fd267;
	st.local.f64 	[%rd2+2504], %fd266;
	st.local.f64 	[%rd2+2512], %fd265;
	st.local.f64 	[%rd2+2520], %fd264;
	st.local.f64 	[%rd2+2528], %fd263;
	st.local.f64 	[%rd2+2536], %fd262;
	st.local.f64 	[%rd2+2544], %fd261;
	st.local.f64 	[%rd2+2552], %fd260;
	st.local.f64 	[%rd2+2560], %fd259;
	st.local.f64 	[%rd2+2568], %fd258;
	st.local.f64 	[%rd2+2576], %fd257;
	st.local.f64 	[%rd2+2584], %fd256;
	st.local.f64 	[%rd2+2592], %fd255;
	st.local.f64 	[%rd2+2600], %fd254;
	st.local.f64 	[%rd2+2608], %fd253;
	st.local.f64 	[%rd2+2616], %fd252;
	st.local.f64 	[%rd2+2624], %fd251;
	st.local.f64 	[%rd2+2632], %fd250;
	st.local.f64 	[%rd2+2640], %fd249;
	st.local.f64 	[%rd2+2648], %fd248;
	st.local.f64 	[%rd2+2656], %fd247;
	st.local.f64 	[%rd2+2664], %fd246;
	st.local.f64 	[%rd2+2672], %fd245;
	st.local.f64 	[%rd2+2680], %fd244;
	st.local.f64 	[%rd2+2688], %fd243;
	st.local.f64 	[%rd2+2696], %fd242;
	st.local.f64 	[%rd2+2704], %fd241;
	st.local.f64 	[%rd2+2712], %fd240;
	st.local.f64 	[%rd2+2720], %fd239;
	st.local.f64 	[%rd2+2728], %fd238;
	st.local.f64 	[%rd2+2736], %fd237;
	st.local.f64 	[%rd2+2744], %fd236;
	st.local.f64 	[%rd2+2752], %fd235;
	st.local.f64 	[%rd2+2760], %fd234;
	st.local.f64 	[%rd2+2768], %fd233;
	st.local.f64 	[%rd2+2776], %fd232;
	st.local.f64 	[%rd2+2784], %fd231;
	st.local.f64 	[%rd2+2792], %fd230;
	st.local.f64 	[%rd2+2800], %fd229;
	st.local.f64 	[%rd2+2808], %fd228;
	st.local.f64 	[%rd2+2816], %fd227;
	st.local.f64 	[%rd2+2824], %fd226;
	st.local.f64 	[%rd2+2832], %fd225;
	st.local.f64 	[%rd2+2840], %fd224;
	st.local.f64 	[%rd2+2848], %fd223;
	st.local.f64 	[%rd2+2856], %fd222;
	st.local.f64 	[%rd2+2864], %fd221;
	st.local.f64 	[%rd2+2872], %fd220;
	st.local.f64 	[%rd2+2880], %fd219;
	st.local.f64 	[%rd2+2888], %fd218;
	st.local.f64 	[%rd2+2896], %fd217;
	st.local.f64 	[%rd2+2904], %fd216;
	st.local.f64 	[%rd2+2912], %fd215;
	st.local.f64 	[%rd2+2920], %fd214;
	st.local.f64 	[%rd2+2928], %fd213;
	st.local.f64 	[%rd2+2936], %fd212;
	st.local.f64 	[%rd2+2944], %fd211;
	st.local.f64 	[%rd2+2952], %fd210;
	st.local.f64 	[%rd2+2960], %fd209;
	st.local.f64 	[%rd2+2968], %fd208;
	st.local.f64 	[%rd2+2976], %fd207;
	st.local.f64 	[%rd2+2984], %fd206;
	st.local.f64 	[%rd2+2992], %fd205;
	st.local.f64 	[%rd2+3000], %fd204;
	st.local.f64 	[%rd2+3008], %fd203;
	st.local.f64 	[%rd2+3016], %fd202;
	st.local.f64 	[%rd2+3024], %fd201;
	st.local.f64 	[%rd2+3032], %fd200;
	st.local.f64 	[%rd2+3040], %fd199;
	st.local.f64 	[%rd2+3048], %fd198;
	st.local.f64 	[%rd2+3056], %fd197;
	st.local.f64 	[%rd2+3064], %fd196;
	st.local.f64 	[%rd2+3072], %fd195;
	st.local.f64 	[%rd2+3080], %fd194;
	st.local.f64 	[%rd2+3088], %fd193;
	st.local.f64 	[%rd2+3096], %fd192;
	st.local.f64 	[%rd2+3104], %fd191;
	st.local.f64 	[%rd2+3112], %fd190;
	st.local.f64 	[%rd2+3120], %fd189;
	st.local.f64 	[%rd2+3128], %fd188;
	st.local.f64 	[%rd2+3136], %fd187;
	st.local.f64 	[%rd2+3144], %fd186;
	st.local.f64 	[%rd2+3152], %fd185;
	st.local.f64 	[%rd2+3160], %fd184;
	st.local.f64 	[%rd2+3168], %fd183;
	st.local.f64 	[%rd2+3176], %fd182;
	st.local.f64 	[%rd2+3184], %fd181;
	st.local.f64 	[%rd2+3192], %fd180;
	st.local.f64 	[%rd2+3200], %fd179;
	st.local.f64 	[%rd2+3208], %fd178;
	st.local.f64 	[%rd2+3216], %fd177;
	st.local.f64 	[%rd2+3224], %fd176;
	st.local.f64 	[%rd2+3232], %fd175;
	st.local.f64 	[%rd2+3240], %fd174;
	st.local.f64 	[%rd2+3248], %fd173;
	st.local.f64 	[%rd2+3256], %fd172;
	st.local.f64 	[%rd2+3264], %fd171;
	st.local.f64 	[%rd2+3272], %fd170;
	st.local.f64 	[%rd2+3280], %fd169;
	st.local.f64 	[%rd2+3288], %fd168;
	st.local.f64 	[%rd2+3296], %fd167;
	st.local.f64 	[%rd2+3304], %fd166;
	st.local.f64 	[%rd2+3312], %fd165;
	st.local.f64 	[%rd2+3320], %fd164;
	st.local.f64 	[%rd2+3328], %fd163;
	st.local.f64 	[%rd2+3336], %fd162;
	st.local.f64 	[%rd2+3344], %fd161;
	st.local.f64 	[%rd2+3352], %fd160;
	st.local.f64 	[%rd2+3360], %fd159;
	st.local.f64 	[%rd2+3368], %fd158;
	st.local.f64 	[%rd2+3376], %fd157;
	st.local.f64 	[%rd2+3384], %fd156;
	st.local.f64 	[%rd2+3392], %fd155;
	st.local.f64 	[%rd2+3400], %fd154;
	st.local.f64 	[%rd2+3408], %fd153;
	st.local.f64 	[%rd2+3416], %fd152;
	st.local.f64 	[%rd2+3424], %fd151;
	st.local.f64 	[%rd2+3432], %fd150;
	st.local.f64 	[%rd2+3440], %fd149;
	st.local.f64 	[%rd2+3448], %fd148;
	st.local.f64 	[%rd2+3456], %fd147;
	st.local.f64 	[%rd2+3464], %fd146;
	st.local.f64 	[%rd2+3472], %fd145;
	st.local.f64 	[%rd2+3480], %fd144;
	st.local.f64 	[%rd2+3488], %fd143;
	st.local.f64 	[%rd2+3496], %fd142;
	st.local.f64 	[%rd2+3504], %fd141;
	st.local.f64 	[%rd2+3512], %fd140;
	st.local.f64 	[%rd2+3520], %fd139;
	st.local.f64 	[%rd2+3528], %fd138;
	st.local.f64 	[%rd2+3536], %fd137;
	st.local.f64 	[%rd2+3544], %fd136;
	st.local.f64 	[%rd2+3552], %fd135;
	st.local.f64 	[%rd2+3560], %fd134;
	st.local.f64 	[%rd2+3568], %fd133;
	st.local.f64 	[%rd2+3576], %fd132;
	st.local.f64 	[%rd2+3584], %fd131;
	st.local.f64 	[%rd2+3592], %fd130;
	st.local.f64 	[%rd2+3600], %fd129;
	st.local.f64 	[%rd2+3608], %fd128;
	st.local.f64 	[%rd2+3616], %fd127;
	st.local.f64 	[%rd2+3624], %fd126;
	st.local.f64 	[%rd2+3632], %fd125;
	st.local.f64 	[%rd2+3640], %fd124;
	st.local.f64 	[%rd2+3648], %fd123;
	st.local.f64 	[%rd2+3656], %fd122;
	st.local.f64 	[%rd2+3664], %fd121;
	st.local.f64 	[%rd2+3672], %fd120;
	st.local.f64 	[%rd2+3680], %fd119;
	st.local.f64 	[%rd2+3688], %fd118;
	st.local.f64 	[%rd2+3696], %fd117;
	st.local.f64 	[%rd2+3704], %fd116;
	st.local.f64 	[%rd2+3712], %fd115;
	st.local.f64 	[%rd2+3720], %fd114;
	st.local.f64 	[%rd2+3728], %fd113;
	st.local.f64 	[%rd2+3736], %fd112;
	st.local.f64 	[%rd2+3744], %fd111;
	st.local.f64 	[%rd2+3752], %fd110;
	st.local.f64 	[%rd2+3760], %fd109;
	st.local.f64 	[%rd2+3768], %fd108;
	st.local.f64 	[%rd2+3776], %fd107;
	st.local.f64 	[%rd2+3784], %fd106;
	st.local.f64 	[%rd2+3792], %fd105;
	st.local.f64 	[%rd2+3800], %fd104;
	st.local.f64 	[%rd2+3808], %fd103;
	st.local.f64 	[%rd2+3816], %fd102;
	st.local.f64 	[%rd2+3824], %fd101;
	st.local.f64 	[%rd2+3832], %fd100;
	st.local.f64 	[%rd2+3840], %fd99;
	st.local.f64 	[%rd2+3848], %fd98;
	st.local.f64 	[%rd2+3856], %fd97;
	st.local.f64 	[%rd2+3864], %fd96;
	st.local.f64 	[%rd2+3872], %fd95;
	st.local.f64 	[%rd2+3880], %fd94;
	st.local.f64 	[%rd2+3888], %fd93;
	st.local.f64 	[%rd2+3896], %fd92;
	st.local.f64 	[%rd2+3904], %fd91;
	st.local.f64 	[%rd2+3912], %fd90;
	st.local.f64 	[%rd2+3920], %fd89;
	st.local.f64 	[%rd2+3928], %fd88;
	st.local.f64 	[%rd2+3936], %fd87;
	st.local.f64 	[%rd2+3944], %fd86;
	st.local.f64 	[%rd2+3952], %fd85;
	st.local.f64 	[%rd2+3960], %fd84;
	st.local.f64 	[%rd2+3968], %fd83;
	st.local.f64 	[%rd2+3976], %fd82;
	st.local.f64 	[%rd2+3984], %fd81;
	st.local.f64 	[%rd2+3992], %fd80;
	st.local.f64 	[%rd2+4000], %fd79;
	st.local.f64 	[%rd2+4008], %fd78;
	st.local.f64 	[%rd2+4016], %fd77;
	st.local.f64 	[%rd2+4024], %fd76;
	st.local.f64 	[%rd2+4032], %fd75;
	st.local.f64 	[%rd2+4040], %fd74;
	st.local.v2.u32 	[%rd2+4048], {%r376, %r377};
	st.local.v2.u32 	[%rd2+4056], {%r374, %r375};
	st.local.v2.u32 	[%rd2+4064], {%r372, %r373};
	st.local.v2.u32 	[%rd2+4072], {%r370, %r371};
	st.local.v2.u32 	[%rd2+4080], {%r368, %r369};
	st.local.v2.u32 	[%rd2+4088], {%r366, %r367};
	st.local.v2.u32 	[%rd2+4096], {%r364, %r365};
	st.local.v2.u32 	[%rd2+4104], {%r362, %r363};
	st.local.v2.u32 	[%rd2+4112], {%r360, %r361};
	st.local.v2.u32 	[%rd2+4120], {%r358, %r359};
	st.local.v2.u32 	[%rd2+4128], {%r356, %r357};
	st.local.v2.u32 	[%rd2+4136], {%r354, %r355};
	st.local.v2.u32 	[%rd2+4144], {%r352, %r353};
	st.local.v2.u32 	[%rd2+4152], {%r350, %r351};
	st.local.v2.u32 	[%rd2+4160], {%r348, %r349};
	st.local.v2.u32 	[%rd2+4168], {%r346, %r347};
	st.local.v2.u32 	[%rd2+4176], {%r344, %r345};
	st.local.v2.u32 	[%rd2+4184], {%r342, %r343};
	st.local.v2.u32 	[%rd2+4192], {%r340, %r341};
	st.local.v2.u32 	[%rd2+4200], {%r338, %r339};
	st.local.v2.u32 	[%rd2+4208], {%r336, %r337};
	st.local.v2.u32 	[%rd2+4216], {%r334, %r335};
	st.local.v2.u32 	[%rd2+4224], {%r332, %r333};
	st.local.v2.u32 	[%rd2+4232], {%r330, %r331};
	st.local.v2.u32 	[%rd2+4240], {%r328, %r329};
	st.local.v2.u32 	[%rd2+4248], {%r326, %r327};
	st.local.v2.u32 	[%rd2+4256], {%r324, %r325};
	st.local.v2.u32 	[%rd2+4264], {%r322, %r323};
	st.local.v2.u32 	[%rd2+4272], {%r320, %r321};
	st.local.v2.u32 	[%rd2+4280], {%r318, %r319};
	st.local.v2.u32 	[%rd2+4288], {%r316, %r317};
	st.local.v2.u32 	[%rd2+4296], {%r314, %r315};
	st.local.v2.u32 	[%rd2+4304], {%r312, %r313};
	st.local.v2.u32 	[%rd2+4312], {%r310, %r311};
	st.local.v2.u32 	[%rd2+4320], {%r308, %r309};
	st.local.v2.u32 	[%rd2+4328], {%r306, %r307};
	st.local.v2.u32 	[%rd2+4336], {%r304, %r305};
	st.local.v2.u32 	[%rd2+4344], {%r302, %r303};
	st.local.v2.u32 	[%rd2+4352], {%r300, %r301};
	st.local.v2.u32 	[%rd2+4360], {%r298, %r299};
	st.local.v2.u32 	[%rd2+4368], {%r296, %r297};
	st.local.v2.u32 	[%rd2+4376], {%r294, %r295};
	st.local.v2.u32 	[%rd2+4384], {%r292, %r293};
	st.local.v2.u32 	[%rd2+4392], {%r290, %r291};
	st.local.v2.u32 	[%rd2+4400], {%r288, %r289};
	st.local.v2.u32 	[%rd2+4408], {%r286, %r287};
	st.local.v2.u32 	[%rd2+4416], {%r284, %r285};
	st.local.v2.u32 	[%rd2+4424], {%r282, %r283};
	st.local.v2.u32 	[%rd2+4432], {%r280, %r281};
	st.local.v2.u32 	[%rd2+4440], {%r278, %r279};
	st.local.v2.u32 	[%rd2+4448], {%r276, %r277};
	st.local.v2.u32 	[%rd2+4456], {%r274, %r275};
	st.local.v2.u32 	[%rd2+4464], {%r272, %r273};
	st.local.v2.u32 	[%rd2+4472], {%r270, %r271};
	st.local.v2.u32 	[%rd2+4480], {%r268, %r269};
	st.local.v2.u32 	[%rd2+4488], {%r266, %r267};
	st.local.v2.u32 	[%rd2+4496], {%r264, %r265};
	st.local.v2.u32 	[%rd2+4504], {%r262, %r263};
	st.local.v2.u32 	[%rd2+4512], {%r260, %r261};
	st.local.v2.u32 	[%rd2+4520], {%r258, %r259};
	st.local.v2.u32 	[%rd2+4528], {%r256, %r257};
	st.local.v2.u32 	[%rd2+4536], {%r254, %r255};
	st.local.v2.u32 	[%rd2+4544], {%r252, %r253};
	st.local.v2.u32 	[%rd2+4552], {%r250, %r251};
	st.local.v2.u32 	[%rd2+4560], {%r248, %r249};
	st.local.v2.u32 	[%rd2+4568], {%r246, %r247};
	st.local.v2.u32 	[%rd2+4576], {%r244, %r245};
	st.local.v2.u32 	[%rd2+4584], {%r242, %r243};
	st.local.v2.u32 	[%rd2+4592], {%r240, %r241};
	st.local.v2.u32 	[%rd2+4600], {%r238, %r239};
	st.local.v2.u32 	[%rd2+4608], {%r236, %r237};
	st.local.v2.u32 	[%rd2+4616], {%r234, %r235};
	st.local.v2.u32 	[%rd2+4624], {%r232, %r233};
	st.local.v2.u32 	[%rd2+4632], {%r230, %r231};
	st.local.v2.u32 	[%rd2+4640], {%r228, %r229};
	st.local.v2.u32 	[%rd2+4648], {%r226, %r227};
	st.local.v2.u32 	[%rd2+4656], {%r224, %r225};
	st.local.v2.u32 	[%rd2+4664], {%r222, %r223};
	st.local.v2.u32 	[%rd2+4672], {%r220, %r221};
	st.local.v2.u32 	[%rd2+4680], {%r218, %r219};
	st.local.v2.u32 	[%rd2+4688], {%r216, %r217};
	st.local.v2.u32 	[%rd2+4696], {%r214, %r215};
	st.local.v2.u32 	[%rd2+4704], {%r212, %r213};
	st.local.v2.u32 	[%rd2+4712], {%r210, %r211};
	st.local.v2.u32 	[%rd2+4720], {%r208, %r209};
	st.local.v2.u32 	[%rd2+4728], {%r206, %r207};
	st.local.v2.u32 	[%rd2+4736], {%r204, %r205};
	st.local.v2.u32 	[%rd2+4744], {%r202, %r203};
	st.local.v2.u32 	[%rd2+4752], {%r200, %r201};
	st.local.v2.u32 	[%rd2+4760], {%r198, %r199};
	st.local.v2.u32 	[%rd2+4768], {%r196, %r197};
	st.local.v2.u32 	[%rd2+4776], {%r194, %r195};
	st.local.v2.u32 	[%rd2+4784], {%r192, %r193};
	st.local.v2.u32 	[%rd2+4792], {%r190, %r191};
	st.local.v2.u32 	[%rd2+4800], {%r188, %r189};
	st.local.v2.u32 	[%rd2+4808], {%r186, %r187};
	st.local.v2.u32 	[%rd2+4816], {%r184, %r185};
	st.local.v2.u32 	[%rd2+4824], {%r182, %r183};
	st.local.v2.u32 	[%rd2+4832], {%r180, %r181};
	st.local.v2.u32 	[%rd2+4840], {%r178, %r179};
	st.local.v2.u32 	[%rd2+4848], {%r176, %r177};
	st.local.v2.u32 	[%rd2+4856], {%r174, %r175};
	st.local.v2.u32 	[%rd2+4864], {%r172, %r173};
	st.local.v2.u32 	[%rd2+4872], {%r170, %r171};
	st.local.v2.u32 	[%rd2+4880], {%r168, %r169};
	st.local.v2.u32 	[%rd2+4888], {%r166, %r167};
	st.local.v2.u32 	[%rd2+4896], {%r164, %r165};
	st.local.v2.u32 	[%rd2+4904], {%r162, %r163};
	st.local.v2.u32 	[%rd2+4912], {%r160, %r161};
	st.local.v2.u32 	[%rd2+4920], {%r158, %r159};
	st.local.v2.u32 	[%rd2+4928], {%r156, %r157};
	st.local.v2.u32 	[%rd2+4936], {%r154, %r155};
	st.local.v2.u32 	[%rd2+4944], {%r152, %r153};
	st.local.v2.u32 	[%rd2+4952], {%r150, %r151};
	st.local.v2.u32 	[%rd2+4960], {%r148, %r149};
	st.local.v2.u32 	[%rd2+4968], {%r146, %r147};
	st.local.v2.u32 	[%rd2+4976], {%r144, %r145};
	st.local.v2.u32 	[%rd2+4984], {%r142, %r143};
	st.local.v2.u32 	[%rd2+4992], {%r140, %r141};
	st.local.v2.u32 	[%rd2+5000], {%r138, %r139};
	st.local.v2.u32 	[%rd2+5008], {%r136, %r137};
	st.local.v2.u32 	[%rd2+5016], {%r134, %r135};
	st.local.v2.u32 	[%rd2+5024], {%r132, %r133};
	st.local.v2.u32 	[%rd2+5032], {%r130, %r131};
	st.local.v2.u32 	[%rd2+5040], {%r128, %r129};
	st.local.v2.u32 	[%rd2+5048], {%r126, %r127};
	st.local.v2.u32 	[%rd2+5056], {%r124, %r125};
	st.local.v2.u32 	[%rd2+5064], {%r122, %r123};
	st.local.v2.u32 	[%rd2+5072], {%r120, %r121};
	st.local.v2.u32 	[%rd2+5080], {%r118, %r119};
	st.local.v2.u32 	[%rd2+5088], {%r116, %r117};
	st.local.v2.u32 	[%rd2+5096], {%r114, %r115};
	st.local.v2.u32 	[%rd2+5104], {%r112, %r113};
	st.local.v2.u32 	[%rd2+5112], {%r110, %r111};
	st.local.v2.u32 	[%rd2+5120], {%r108, %r109};
	st.local.v2.u32 	[%rd2+5128], {%r106, %r107};
	st.local.v2.u32 	[%rd2+5136], {%r104, %r105};
	st.local.v2.u32 	[%rd2+5144], {%r102, %r103};
	st.local.v2.u32 	[%rd2+5152], {%r100, %r101};
	st.local.v2.u32 	[%rd2+5160], {%r98, %r99};
	st.local.v2.u32 	[%rd2+5168], {%r96, %r97};
	st.local.v2.u32 	[%rd2+5176], {%r94, %r95};
	st.local.v2.u32 	[%rd2+5184], {%r92, %r93};
	st.local.v2.u32 	[%rd2+5192], {%r90, %r91};
	st.local.v2.u32 	[%rd2+5200], {%r88, %r89};
	st.local.v2.u32 	[%rd2+5208], {%r86, %r87};
	st.local.v2.u32 	[%rd2+5216], {%r84, %r85};
	st.local.v2.u32 	[%rd2+5224], {%r82, %r83};
	st.local.v2.u32 	[%rd2+5232], {%r80, %r81};
	st.local.v2.u32 	[%rd2+5240], {%r78, %r79};
	setp.gt.s32 	%p5, %r1, 359;
	mul.wide.s32 	%rd18, %r1, 8;
	add.s64 	%rd3, %rd14, %rd18;
	@%p5 bra 	$L__BB0_2;
	mov.b64 	%rd19, 0;
	st.global.u64 	[%rd3], %rd19;
$L__BB0_2:
	ld.param.u32 	%r488, [_Z21place_in_best_angle_pP8molecolaiiiiiPd_param_4];
	setp.eq.s32 	%p7, %r1, %r488;
	mov.pred 	%p104, -1;
	@%p7 bra 	$L__BB0_4;
	ld.param.u32 	%r487, [_Z21place_in_best_angle_pP8molecolaiiiiiPd_param_3];
	rem.s32 	%r394, %r1, %r487;
	setp.eq.s32 	%p104, %r394, 0;
$L__BB0_4:
	ld.param.u32 	%r489, [_Z21place_in_best_angle_pP8molecolaiiiiiPd_param_5];
	setp.ge.s32 	%p8, %r1, %r489;
	not.pred 	%p9, %p104;
	or.pred  	%p10, %p8, %p9;
	@%p10 bra 	$L__BB0_78;
	ld.param.u32 	%r492, [_Z21place_in_best_angle_pP8molecolaiiiiiPd_param_2];
	add.s64 	%rd4, %rd1, 8;
	st.local.u32 	[%rd1+8], %r492;
	mov.b32 	%r507, 0;
	st.local.u32 	[%rd1], %r507;
	mov.b32 	%r505, 1;
	st.local.u32 	[%rd1+4], %r505;
$L__BB0_6:
	setp.lt.s32 	%p11, %r3, 1;
	@%p11 bra 	$L__BB0_40;
	mov.b32 	%r497, 0;
$L__BB0_8:
	ld.param.u32 	%r484, [_Z21place_in_best_angle_pP8molecolaiiiiiPd_param_1];
	setp.eq.s32 	%p12, %r497, %r484;
	@%p12 bra 	$L__BB0_38;
	shl.b32 	%r398, %r497, 1;
	mul.wide.u32 	%rd20, %r398, 4;
	add.s64 	%rd6, %rd2, %rd20;
	ld.local.u32 	%r14, [%rd6+4048];
	setp.eq.s32 	%p13, %r14, %r492;
	@%p13 bra 	$L__BB0_28;
	ld.local.u32 	%r499, [%rd6+4052];
	bra.uni 	$L__BB0_32;
$L__BB0_11:
	setp.lt.s32 	%p23, %r505, 1;
	@%p23 bra 	$L__BB0_21;
	ld.param.u32 	%r485, [_Z21place_in_best_angle_pP8molecolaiiiiiPd_param_1];
	cvt.rn.f64.s32 	%fd574, %r1;
	mul.f64 	%fd575, %fd574, 0d400921FB54442D18;
	div.rn.f64 	%fd1, %fd575, 0d4066800000000000;
	shl.b32 	%r406, %r485, 1;
	mul.wide.s32 	%rd29, %r406, 4;
	add.s64 	%rd5, %rd2, %rd29;
	abs.f64 	%fd2, %fd1;
	setp.eq.f64 	%p24, %fd2, 0d7FF0000000000000;
	mul.f64 	%fd576, %fd1, 0d3FE45F306DC9C883;
	cvt.rni.s32.f64 	%r7, %fd576;
	cvt.rn.f64.s32 	%fd577, %r7;
	fma.rn.f64 	%fd578, %fd577, 0dBFF921FB54442D18, %fd1;
	fma.rn.f64 	%fd579, %fd577, 0dBC91A62633145C00, %fd578;
	fma.rn.f64 	%fd3, %fd577, 0dB97B839A252049C0, %fd579;
	setp.ltu.f64 	%p25, %fd2, 0d41E0000000000000;
	mov.f64 	%fd580, 0d0000000000000000;
	mul.rn.f64 	%fd4, %fd1, %fd580;
	or.pred  	%p3, %p24, %p25;
	selp.f64 	%fd5, %fd4, %fd3, %p24;
	selp.b32 	%r8, 0, %r7, %p24;
	mov.b32 	%r508, 0;
	mov.u64 	%rd39, __cudart_sin_cos_coeffs;
$L__BB0_13:
	setp.eq.f64 	%p26, %fd2, 0d7FF0000000000000;
	mul.wide.u32 	%rd30, %r508, 4;
	add.s64 	%rd31, %rd1, %rd30;
	ld.local.u32 	%r408, [%rd31+8];
	mad.lo.s32 	%r409, %r408, 3, -3;
	mul.wide.s32 	%rd32, %r409, 8;
	add.s64 	%rd9, %rd2, %rd32;
	ld.local.f64 	%fd581, [%rd9+48];
	ld.local.f64 	%fd582, [%rd9+56];
	ld.local.f64 	%fd583, [%rd9+64];
	ld.local.v2.u32 	{%r410, %r411}, [%rd5+4048];
	mad.lo.s32 	%r412, %r410, 3, -3;
	mul.wide.s32 	%rd33, %r412, 8;
	add.s64 	%rd34, %rd2, %rd33;
	ld.local.f64 	%fd6, [%rd34+48];
	ld.local.f64 	%fd7, [%rd34+56];
	ld.local.f64 	%fd8, [%rd34+64];
	mad.lo.s32 	%r413, %r411, 3, -3;
	mul.wide.s32 	%rd35, %r413, 8;
	add.s64 	%rd36, %rd2, %rd35;
	ld.local.f64 	%fd584, [%rd36+48];
	ld.local.f64 	%fd585, [%rd36+56];
	ld.local.f64 	%fd586, [%rd36+64];
	sub.f64 	%fd587, %fd584, %fd6;
	sub.f64 	%fd588, %fd585, %fd7;
	sub.f64 	%fd589, %fd586, %fd8;
	sub.f64 	%fd9, %fd581, %fd6;
	sub.f64 	%fd10, %fd582, %fd7;
	sub.f64 	%fd11, %fd583, %fd8;
	mul.f64 	%fd590, %fd588, %fd588;
	fma.rn.f64 	%fd591, %fd587, %fd587, %fd590;
	fma.rn.f64 	%fd592, %fd589, %fd589, %fd591;
	sqrt.rn.f64 	%fd593, %fd592;
	div.rn.f64 	%fd12, %fd587, %fd593;
	div.rn.f64 	%fd13, %fd588, %fd593;
	div.rn.f64 	%fd14, %fd589, %fd593;
	mov.b32 	%r510, 1;
	mov.f64 	%fd731, %fd4;
	@%p26 bra 	$L__BB0_17;
	setp.ltu.f64 	%p27, %fd2, 0d41E0000000000000;
	mov.f64 	%fd731, %fd3;
	mov.u32 	%r509, %r7;
	@%p27 bra 	$L__BB0_16;
	{ // callseq 0, 0
	.param .b64 param0;
	st.param.f64 	[param0], %fd1;
	.param .align 16 .b8 retval0[16];
	call.uni (retval0), 
	__internal_trig_reduction_slowpathd, 
	(
	param0
	);
	ld.param.f64 	%fd731, [retval0];
	ld.param.b32 	%r509, [retval0+8];
	} // callseq 0
$L__BB0_16:
	add.s32 	%r510, %r509, 1;
$L__BB0_17:
	shl.b32 	%r415, %r510, 6;
	cvt.u64.u32 	%rd37, %r415;
	and.b64  	%rd38, %rd37, 64;
	add.s64 	%rd40, %rd39, %rd38;
	mul.rn.f64 	%fd595, %fd731, %fd731;
	and.b32  	%r416, %r510, 1;
	setp.eq.b32 	%p28, %r416, 1;
	selp.f64 	%fd596, 0dBDA8FF8320FD8164, 0d3DE5DB65F9785EBA, %p28;
	ld.global.nc.v2.f64 	{%fd597, %fd598}, [%rd40];
	fma.rn.f64 	%fd599, %fd596, %fd595, %fd597;
	fma.rn.f64 	%fd600, %fd599, %fd595, %fd598;
	ld.global.nc.v2.f64 	{%fd601, %fd602}, [%rd40+16];
	fma.rn.f64 	%fd603, %fd600, %fd595, %fd601;
	fma.rn.f64 	%fd604, %fd603, %fd595, %fd602;
	ld.global.nc.v2.f64 	{%fd605, %fd606}, [%rd40+32];
	fma.rn.f64 	%fd607, %fd604, %fd595, %fd605;
	fma.rn.f64 	%fd608, %fd607, %fd595, %fd606;
	fma.rn.f64 	%fd609, %fd608, %fd731, %fd731;
	fma.rn.f64 	%fd610, %fd608, %fd595, 0d3FF0000000000000;
	selp.f64 	%fd611, %fd610, %fd609, %p28;
	and.b32  	%r417, %r510, 2;
	setp.eq.s32 	%p29, %r417, 0;
	mov.f64 	%fd612, 0d0000000000000000;
	sub.f64 	%fd613, %fd612, %fd611;
	selp.f64 	%fd18, %fd611, %fd613, %p29;
	mov.f64 	%fd732, %fd5;
	mov.u32 	%r511, %r8;
	@%p3 bra 	$L__BB0_19;
	{ // callseq 1, 0
	.param .b64 param0;
	st.param.f64 	[param0], %fd1;
	.param .align 16 .b8 retval0[16];
	call.uni (retval0), 
	__internal_trig_reduction_slowpathd, 
	(
	param0
	);
	ld.param.f64 	%fd732, [retval0];
	ld.param.b32 	%r511, [retval0+8];
	} // callseq 1
$L__BB0_19:
	shl.b32 	%r419, %r511, 6;
	cvt.u64.u32 	%rd41, %r419;
	and.b64  	%rd42, %rd41, 64;
	add.s64 	%rd44, %rd39, %rd42;
	mul.rn.f64 	%fd615, %fd732, %fd732;
	and.b32  	%r420, %r511, 1;
	setp.eq.b32 	%p30, %r420, 1;
	selp.f64 	%fd616, 0dBDA8FF8320FD8164, 0d3DE5DB65F9785EBA, %p30;
	ld.global.nc.v2.f64 	{%fd617, %fd618}, [%rd44];
	fma.rn.f64 	%fd619, %fd616, %fd615, %fd617;
	fma.rn.f64 	%fd620, %fd619, %fd615, %fd618;
	ld.global.nc.v2.f64 	{%fd621, %fd622}, [%rd44+16];
	fma.rn.f64 	%fd623, %fd620, %fd615, %fd621;
	fma.rn.f64 	%fd624, %fd623, %fd615, %fd622;
	ld.global.nc.v2.f64 	{%fd625, %fd626}, [%rd44+32];
	fma.rn.f64 	%fd627, %fd624, %fd615, %fd625;
	fma.rn.f64 	%fd628, %fd627, %fd615, %fd626;
	fma.rn.f64 	%fd629, %fd628, %fd732, %fd732;
	fma.rn.f64 	%fd630, %fd628, %fd615, 0d3FF0000000000000;
	selp.f64 	%fd631, %fd630, %fd629, %p30;
	and.b32  	%r421, %r511, 2;
	setp.eq.s32 	%p31, %r421, 0;
	mov.f64 	%fd632, 0d0000000000000000;
	sub.f64 	%fd633, %fd632, %fd631;
	selp.f64 	%fd634, %fd631, %fd633, %p31;
	mov.f64 	%fd635, 0d3FF0000000000000;
	sub.f64 	%fd636, %fd635, %fd18;
	mul.f64 	%fd637, %fd12, %fd636;
	fma.rn.f64 	%fd638, %fd12, %fd637, %fd18;
	fma.rn.f64 	%fd639, %fd9, %fd638, 0d0000000000000000;
	mul.f64 	%fd640, %fd13, %fd637;
	mul.f64 	%fd641, %fd14, %fd634;
	sub.f64 	%fd642, %fd640, %fd641;
	fma.rn.f64 	%fd643, %fd10, %fd642, %fd639;
	mul.f64 	%fd644, %fd14, %fd637;
	mul.f64 	%fd645, %fd13, %fd634;
	add.f64 	%fd646, %fd644, %fd645;
	fma.rn.f64 	%fd647, %fd11, %fd646, %fd643;
	add.f64 	%fd648, %fd640, %fd641;
	fma.rn.f64 	%fd649, %fd9, %fd648, 0d0000000000000000;
	mul.f64 	%fd650, %fd13, %fd636;
	fma.rn.f64 	%fd651, %fd13, %fd650, %fd18;
	fma.rn.f64 	%fd652, %fd10, %fd651, %fd649;
	mul.f64 	%fd653, %fd14, %fd650;
	mul.f64 	%fd654, %fd12, %fd634;
	sub.f64 	%fd655, %fd653, %fd654;
	fma.rn.f64 	%fd656, %fd11, %fd655, %fd652;
	sub.f64 	%fd657, %fd644, %fd645;
	fma.rn.f64 	%fd658, %fd9, %fd657, 0d0000000000000000;
	add.f64 	%fd659, %fd653, %fd654;
	fma.rn.f64 	%fd660, %fd10, %fd659, %fd658;
	mul.f64 	%fd661, %fd14, %fd636;
	fma.rn.f64 	%fd662, %fd14, %fd661, %fd18;
	fma.rn.f64 	%fd663, %fd11, %fd662, %fd660;
	add.f64 	%fd664, %fd6, %fd647;
	add.f64 	%fd665, %fd7, %fd656;
	add.f64 	%fd666, %fd8, %fd663;
	st.local.f64 	[%rd9+48], %fd664;
	st.local.f64 	[%rd9+56], %fd665;
	st.local.f64 	[%rd9+64], %fd666;
	add.s32 	%r508, %r508, 1;
	setp.ne.s32 	%p32, %r508, %r505;
	@%p32 bra 	$L__BB0_13;
	ld.local.u32 	%r512, [%rd2+40];
$L__BB0_21:
	setp.lt.s32 	%p33, %r512, 1;
	mov.f64 	%fd741, 0d0000000000000000;
	@%p33 bra 	$L__BB0_77;
	mov.f64 	%fd668, 0d4000000000000000;
	{
	.reg .b32 %temp; 
	mov.b64 	{%temp, %r47}, %fd668;
	}
	and.b32  	%r48, %r47, 2146435072;
	setp.eq.s32 	%p34, %r48, 1062207488;
	setp.lt.s32 	%p35, %r47, 0;
	selp.b32 	%r49, 0, 2146435072, %p35;
	and.b32  	%r423, %r47, 2147483647;
	setp.ne.s32 	%p36, %r423, 1071644672;
	and.pred  	%p4, %p34, %p36;
	or.b32  	%r50, %r49, -2147483648;
	mov.b32 	%r513, 0;
$L__BB0_23:
	mul.lo.s32 	%r425, %r513, 3;
	mul.wide.u32 	%rd45, %r425, 8;
	add.s64 	%rd10, %rd2, %rd45;
	mov.b32 	%r514, 0;
$L__BB0_24:
	setp.le.u32 	%p37, %r514, %r513;
	@%p37 bra 	$L__BB0_54;
	setp.lt.s32 	%p38, %r47, 0;
	setp.eq.s32 	%p39, %r48, 1062207488;
	ld.local.f64 	%fd669, [%rd10+48];
	ld.local.f64 	%fd21, [%rd10+56];
	ld.local.f64 	%fd22, [%rd10+64];
	mul.lo.s32 	%r426, %r514, 3;
	mul.wide.u32 	%rd46, %r426, 8;
	add.s64 	%rd47, %rd2, %rd46;
	ld.local.f64 	%fd670, [%rd47+48];
	ld.local.f64 	%fd23, [%rd47+56];
	ld.local.f64 	%fd24, [%rd47+64];
	sub.f64 	%fd25, %fd669, %fd670;
	{
	.reg .b32 %temp; 
	mov.b64 	{%temp, %r54}, %fd25;
	}
	abs.f64 	%fd26, %fd25;
	{ // callseq 2, 0
	.param .b64 param0;
	st.param.f64 	[param0], %fd26;
	.param .b64 retval0;
	call.uni (retval0), 
	__internal_accurate_pow, 
	(
	param0
	);
	ld.param.f64 	%fd671, [retval0];
	} // callseq 2
	setp.lt.s32 	%p41, %r54, 0;
	neg.f64 	%fd673, %fd671;
	selp.f64 	%fd674, %fd673, %fd671, %p39;
	selp.f64 	%fd675, %fd674, %fd671, %p41;
	setp.eq.f64 	%p42, %fd25, 0d0000000000000000;
	selp.b32 	%r427, %r54, 0, %p39;
	or.b32  	%r428, %r427, 2146435072;
	selp.b32 	%r429, %r428, %r427, %p38;
	mov.b32 	%r430, 0;
	mov.b64 	%fd676, {%r430, %r429};
	selp.f64 	%fd733, %fd676, %fd675, %p42;
	add.f64 	%fd677, %fd25, 0d4000000000000000;
	{
	.reg .b32 %temp; 
	mov.b64 	{%temp, %r431}, %fd677;
	}
	and.b32  	%r432, %r431, 2146435072;
	setp.ne.s32 	%p43, %r432, 2146435072;
	@%p43 bra 	$L__BB0_43;
	setp.num.f64 	%p44, %fd25, %fd25;
	@%p44 bra 	$L__BB0_41;
	mov.f64 	%fd678, 0d4000000000000000;
	add.rn.f64 	%fd733, %fd25, %fd678;
	bra.uni 	$L__BB0_43;
$L__BB0_28:
	ld.local.u32 	%r499, [%rd6+4052];
	setp.lt.s32 	%p14, %r505, 1;
	@%p14 bra 	$L__BB0_79;
	max.s32 	%r399, %r505, 1;
	neg.s32 	%r498, %r399;
	mov.u64 	%rd51, %rd4;
	bra.uni 	$L__BB0_31;
$L__BB0_30:
	add.s32 	%r498, %r498, 1;
	setp.eq.s32 	%p16, %r498, 0;
	add.s64 	%rd51, %rd51, 4;
	@%p16 bra 	$L__BB0_79;
$L__BB0_31:
	ld.local.u32 	%r400, [%rd51];
	setp.eq.s32 	%p15, %r400, %r499;
	@%p15 bra 	$L__BB0_32;
	bra.uni 	$L__BB0_30;
$L__BB0_32:
	setp.ne.s32 	%p17, %r499, %r492;
	@%p17 bra 	$L__BB0_38;
	setp.lt.s32 	%p18, %r505, 1;
	@%p18 bra 	$L__BB0_37;
	max.s32 	%r23, %r505, 1;
	mov.b32 	%r501, 0;
	bra.uni 	$L__BB0_36;
$L__BB0_35:
	add.s32 	%r501, %r501, 1;
	setp.eq.s32 	%p20, %r501, %r23;
	@%p20 bra 	$L__BB0_37;
$L__BB0_36:
	mul.wide.u32 	%rd23, %r501, 4;
	add.s64 	%rd24, %rd1, %rd23;
	ld.local.u32 	%r403, [%rd24+8];
	setp.eq.s32 	%p19, %r403, %r14;
	@%p19 bra 	$L__BB0_38;
	bra.uni 	$L__BB0_35;
$L__BB0_37:
	mul.wide.s32 	%rd25, %r505, 4;
	add.s64 	%rd26, %rd1, %rd25;
	st.local.u32 	[%rd26+8], %r14;
	ld.local.u32 	%r404, [%rd1+4];
	add.s32 	%r505, %r404, 1;
	st.local.u32 	[%rd1+4], %r505;
$L__BB0_38:
	add.s32 	%r497, %r497, 1;
	setp.ne.s32 	%p21, %r497, %r3;
	@%p21 bra 	$L__BB0_8;
	ld.local.u32 	%r507, [%rd1];
$L__BB0_40:
	add.s32 	%r35, %r507, 1;
	st.local.u32 	[%rd1], %r35;
	mul.wide.s32 	%rd27, %r507, 4;
	add.s64 	%rd28, %rd4, %rd27;
	ld.local.u32 	%r492, [%rd28+4];
	setp.lt.s32 	%p22, %r35, %r505;
	mov.u32 	%r507, %r35;
	@%p22 bra 	$L__BB0_6;
	bra.uni 	$L__BB0_11;
$L__BB0_41:
	setp.neu.f64 	%p45, %fd26, 0d7FF0000000000000;
	@%p45 bra 	$L__BB0_43;
	setp.lt.s32 	%p46, %r54, 0;
	selp.b32 	%r433, %r50, %r49, %p4;
	selp.b32 	%r434, %r433, %r49, %p46;
	mov.b32 	%r435, 0;
	mov.b64 	%fd733, {%r435, %r434};
$L__BB0_43:
	setp.lt.s32 	%p47, %r47, 0;
	setp.eq.s32 	%p48, %r48, 1062207488;
	setp.eq.f64 	%p50, %fd25, 0d3FF0000000000000;
	selp.f64 	%fd31, 0d3FF0000000000000, %fd733, %p50;
	sub.f64 	%fd32, %fd21, %fd23;
	{
	.reg .b32 %temp; 
	mov.b64 	{%temp, %r55}, %fd32;
	}
	abs.f64 	%fd33, %fd32;
	{ // callseq 3, 0
	.param .b64 param0;
	st.param.f64 	[param0], %fd33;
	.param .b64 retval0;
	call.uni (retval0), 
	__internal_accurate_pow, 
	(
	param0
	);
	ld.param.f64 	%fd679, [retval0];
	} // callseq 3
	setp.lt.s32 	%p51, %r55, 0;
	neg.f64 	%fd681, %fd679;
	selp.f64 	%fd682, %fd681, %fd679, %p48;
	selp.f64 	%fd683, %fd682, %fd679, %p51;
	setp.eq.f64 	%p52, %fd32, 0d0000000000000000;
	selp.b32 	%r436, %r55, 0, %p48;
	or.b32  	%r437, %r436, 2146435072;
	selp.b32 	%r438, %r437, %r436, %p47;
	mov.b32 	%r439, 0;
	mov.b64 	%fd684, {%r439, %r438};
	selp.f64 	%fd734, %fd684, %fd683, %p52;
	add.f64 	%fd685, %fd32, 0d4000000000000000;
	{
	.reg .b32 %temp; 
	mov.b64 	{%temp, %r440}, %fd685;
	}
	and.b32  	%r441, %r440, 2146435072;
	setp.ne.s32 	%p53, %r441, 2146435072;
	@%p53 bra 	$L__BB0_48;
	setp.num.f64 	%p54, %fd32, %fd32;
	@%p54 bra 	$L__BB0_46;
	mov.f64 	%fd686, 0d4000000000000000;
	add.rn.f64 	%fd734, %fd32, %fd686;
	bra.uni 	$L__BB0_48;
$L__BB0_46:
	setp.neu.f64 	%p55, %fd33, 0d7FF0000000000000;
	@%p55 bra 	$L__BB0_48;
	setp.lt.s32 	%p56, %r55, 0;
	selp.b32 	%r442, %r50, %r49, %p4;
	selp.b32 	%r443, %r442, %r49, %p56;
	mov.b32 	%r444, 0;
	mov.b64 	%fd734, {%r444, %r443};
$L__BB0_48:
	setp.lt.s32 	%p57, %r47, 0;
	setp.eq.s32 	%p58, %r48, 1062207488;
	setp.eq.f64 	%p60, %fd32, 0d3FF0000000000000;
	selp.f64 	%fd687, 0d3FF0000000000000, %fd734, %p60;
	add.f64 	%fd38, %fd31, %fd687;
	sub.f64 	%fd39, %fd22, %fd24;
	{
	.reg .b32 %temp; 
	mov.b64 	{%temp, %r56}, %fd39;
	}
	abs.f64 	%fd40, %fd39;
	{ // callseq 4, 0
	.param .b64 param0;
	st.param.f64 	[param0], %fd40;
	.param .b64 retval0;
	call.uni (retval0), 
	__internal_accurate_pow, 
	(
	param0
	);
	ld.param.f64 	%fd688, [retval0];
	} // callseq 4
	setp.lt.s32 	%p61, %r56, 0;
	neg.f64 	%fd690, %fd688;
	selp.f64 	%fd691, %fd690, %fd688, %p58;
	selp.f64 	%fd692, %fd691, %fd688, %p61;
	setp.eq.f64 	%p62, %fd39, 0d0000000000000000;
	selp.b32 	%r445, %r56, 0, %p58;
	or.b32  	%r446, %r445, 2146435072;
	selp.b32 	%r447, %r446, %r445, %p57;
	mov.b32 	%r448, 0;
	mov.b64 	%fd693, {%r448, %r447};
	selp.f64 	%fd735, %fd693, %fd692, %p62;
	add.f64 	%fd694, %fd39, 0d4000000000000000;
	{
	.reg .b32 %temp; 
	mov.b64 	{%temp, %r449}, %fd694;
	}
	and.b32  	%r450, %r449, 2146435072;
	setp.ne.s32 	%p63, %r450, 2146435072;
	@%p63 bra 	$L__BB0_53;
	setp.num.f64 	%p64, %fd39, %fd39;
	@%p64 bra 	$L__BB0_51;
	mov.f64 	%fd695, 0d4000000000000000;
	add.rn.f64 	%fd735, %fd39, %fd695;
	bra.uni 	$L__BB0_53;
$L__BB0_51:
	setp.neu.f64 	%p65, %fd40, 0d7FF0000000000000;
	@%p65 bra 	$L__BB0_53;
	setp.lt.s32 	%p66, %r56, 0;
	selp.b32 	%r451, %r50, %r49, %p4;
	selp.b32 	%r452, %r451, %r49, %p66;
	mov.b32 	%r453, 0;
	mov.b64 	%fd735, {%r453, %r452};
$L__BB0_53:
	setp.eq.f64 	%p67, %fd39, 0d3FF0000000000000;
	selp.f64 	%fd696, 0d3FF0000000000000, %fd735, %p67;
	add.f64 	%fd697, %fd38, %fd696;
	sqrt.rn.f64 	%fd698, %fd697;
	setp.lt.f64 	%p68, %fd698, 0d3FE999999999999A;
	@%p68 bra 	$L__BB0_78;
$L__BB0_54:
	add.s32 	%r514, %r514, 1;
	setp.ne.s32 	%p69, %r514, %r512;
	@%p69 bra 	$L__BB0_24;
	add.s32 	%r513, %r513, 1;
	setp.eq.s32 	%p70, %r513, %r512;
	@%p70 bra 	$L__BB0_56;
	bra.uni 	$L__BB0_23;
$L__BB0_56:
	neg.s32 	%r52, %r512;
	mov.f64 	%fd741, 0d0000000000000000;
	mov.b32 	%r515, 0;
$L__BB0_57:
	mul.lo.s32 	%r456, %r515, 3;
	mul.wide.u32 	%rd48, %r456, 8;
	add.s64 	%rd11, %rd2, %rd48;
	mov.b32 	%r516, 0;
	mov.u32 	%r517, %r52;
	mov.u32 	%r518, %r516;
$L__BB0_58:
	setp.le.u32 	%p71, %r518, %r515;
	@%p71 bra 	$L__BB0_75;
	setp.lt.s32 	%p72, %r47, 0;
	setp.eq.s32 	%p73, %r48, 1062207488;
	ld.local.f64 	%fd700, [%rd11+48];
	ld.local.f64 	%fd47, [%rd11+56];
	ld.local.f64 	%fd48, [%rd11+64];
	mul.wide.u32 	%rd49, %r516, 8;
	add.s64 	%rd50, %rd2, %rd49;
	ld.local.f64 	%fd701, [%rd50+48];
	ld.local.f64 	%fd49, [%rd50+56];
	ld.local.f64 	%fd50, [%rd50+64];
	sub.f64 	%fd51, %fd700, %fd701;
	{
	.reg .b32 %temp; 
	mov.b64 	{%temp, %r63}, %fd51;
	}
	abs.f64 	%fd52, %fd51;
	{ // callseq 5, 0
	.param .b64 param0;
	st.param.f64 	[param0], %fd52;
	.param .b64 retval0;
	call.uni (retval0), 
	__internal_accurate_pow, 
	(
	param0
	);
	ld.param.f64 	%fd702, [retval0];
	} // callseq 5
	setp.lt.s32 	%p75, %r63, 0;
	neg.f64 	%fd704, %fd702;
	selp.f64 	%fd705, %fd704, %fd702, %p73;
	selp.f64 	%fd706, %fd705, %fd702, %p75;
	setp.eq.f64 	%p76, %fd51, 0d0000000000000000;
	selp.b32 	%r457, %r63, 0, %p73;
	or.b32  	%r458, %r457, 2146435072;
	selp.b32 	%r459, %r458, %r457, %p72;
	mov.b32 	%r460, 0;
	mov.b64 	%fd707, {%r460, %r459};
	selp.f64 	%fd738, %fd707, %fd706, %p76;
	add.f64 	%fd708, %fd51, 0d4000000000000000;
	{
	.reg .b32 %temp; 
	mov.b64 	{%temp, %r461}, %fd708;
	}
	and.b32  	%r462, %r461, 2146435072;
	setp.ne.s32 	%p77, %r462, 2146435072;
	@%p77 bra 	$L__BB0_64;
	setp.num.f64 	%p78, %fd51, %fd51;
	@%p78 bra 	$L__BB0_62;
	mov.f64 	%fd709, 0d4000000000000000;
	add.rn.f64 	%fd738, %fd51, %fd709;
	bra.uni 	$L__BB0_64;
$L__BB0_62:
	setp.neu.f64 	%p79, %fd52, 0d7FF0000000000000;
	@%p79 bra 	$L__BB0_64;
	setp.lt.s32 	%p80, %r63, 0;
	selp.b32 	%r463, %r50, %r49, %p4;
	selp.b32 	%r464, %r463, %r49, %p80;
	mov.b32 	%r465, 0;
	mov.b64 	%fd738, {%r465, %r464};
$L__BB0_64:
	setp.lt.s32 	%p81, %r47, 0;
	setp.eq.s32 	%p82, %r48, 1062207488;
	setp.eq.f64 	%p84, %fd51, 0d3FF0000000000000;
	selp.f64 	%fd57, 0d3FF0000000000000, %fd738, %p84;
	sub.f64 	%fd58, %fd47, %fd49;
	{
	.reg .b32 %temp; 
	mov.b64 	{%temp, %r64}, %fd58;
	}
	abs.f64 	%fd59, %fd58;
	{ // callseq 6, 0
	.param .b64 param0;
	st.param.f64 	[param0], %fd59;
	.param .b64 retval0;
	call.uni (retval0), 
	__internal_accurate_pow, 
	(
	param0
	);
	ld.param.f64 	%fd710, [retval0];
	} // callseq 6
	setp.lt.s32 	%p85, %r64, 0;
	neg.f64 	%fd712, %fd710;
	selp.f64 	%fd713, %fd712, %fd710, %p82;
	selp.f64 	%fd714, %fd713, %fd710, %p85;
	setp.eq.f64 	%p86, %fd58, 0d0000000000000000;
	selp.b32 	%r466, %r64, 0, %p82;
	or.b32  	%r467, %r466, 2146435072;
	selp.b32 	%r468, %r467, %r466, %p81;
	mov.b32 	%r469, 0;
	mov.b64 	%fd715, {%r469, %r468};
	selp.f64 	%fd739, %fd715, %fd714, %p86;
	add.f64 	%fd716, %fd58, 0d4000000000000000;
	{
	.reg .b32 %temp; 
	mov.b64 	{%temp, %r470}, %fd716;
	}
	and.b32  	%r471, %r470, 2146435072;
	setp.ne.s32 	%p87, %r471, 2146435072;
	@%p87 bra 	$L__BB0_69;
	setp.num.f64 	%p88, %fd58, %fd58;
	@%p88 bra 	$L__BB0_67;
	mov.f64 	%fd717, 0d4000000000000000;
	add.rn.f64 	%fd739, %fd58, %fd717;
	bra.uni 	$L__BB0_69;
$L__BB0_67:
	setp.neu.f64 	%p89, %fd59, 0d7FF0000000000000;
	@%p89 bra 	$L__BB0_69;
	setp.lt.s32 	%p90, %r64, 0;
	selp.b32 	%r472, %r50, %r49, %p4;
	selp.b32 	%r473, %r472, %r49, %p90;
	mov.b32 	%r474, 0;
	mov.b64 	%fd739, {%r474, %r473};
$L__BB0_69:
	setp.lt.s32 	%p91, %r47, 0;
	setp.eq.s32 	%p92, %r48, 1062207488;
	setp.eq.f64 	%p94, %fd58, 0d3FF0000000000000;
	selp.f64 	%fd718, 0d3FF0000000000000, %fd739, %p94;
	add.f64 	%fd64, %fd57, %fd718;
	sub.f64 	%fd65, %fd48, %fd50;
	{
	.reg .b32 %temp; 
	mov.b64 	{%temp, %r65}, %fd65;
	}
	abs.f64 	%fd66, %fd65;
	{ // callseq 7, 0
	.param .b64 param0;
	st.param.f64 	[param0], %fd66;
	.param .b64 retval0;
	call.uni (retval0), 
	__internal_accurate_pow, 
	(
	param0
	);
	ld.param.f64 	%fd719, [retval0];
	} // callseq 7
	setp.lt.s32 	%p95, %r65, 0;
	neg.f64 	%fd721, %fd719;
	selp.f64 	%fd722, %fd721, %fd719, %p92;
	selp.f64 	%fd723, %fd722, %fd719, %p95;
	setp.eq.f64 	%p96, %fd65, 0d0000000000000000;
	selp.b32 	%r475, %r65, 0, %p92;
	or.b32  	%r476, %r475, 2146435072;
	selp.b32 	%r477, %r476, %r475, %p91;
	mov.b32 	%r478, 0;
	mov.b64 	%fd724, {%r478, %r477};
	selp.f64 	%fd740, %fd724, %fd723, %p96;
	add.f64 	%fd725, %fd65, 0d4000000000000000;
	{
	.reg .b32 %temp; 
	mov.b64 	{%temp, %r479}, %fd725;
	}
	and.b32  	%r480, %r479, 2146435072;
	setp.ne.s32 	%p97, %r480, 2146435072;
	@%p97 bra 	$L__BB0_74;
	setp.num.f64 	%p98, %fd65, %fd65;
	@%p98 bra 	$L__BB0_72;
	mov.f64 	%fd726, 0d4000000000000000;
	add.rn.f64 	%fd740, %fd65, %fd726;
	bra.uni 	$L__BB0_74;
$L__BB0_72:
	setp.neu.f64 	%p99, %fd66, 0d7FF0000000000000;
	@%p99 bra 	$L__BB0_74;
	setp.lt.s32 	%p100, %r65, 0;
	selp.b32 	%r481, %r50, %r49, %p4;
	selp.b32 	%r482, %r481, %r49, %p100;
	mov.b32 	%r483, 0;
	mov.b64 	%fd740, {%r483, %r482};
$L__BB0_74:
	setp.eq.f64 	%p101, %fd65, 0d3FF0000000000000;
	selp.f64 	%fd727, 0d3FF0000000000000, %fd740, %p101;
	add.f64 	%fd728, %fd64, %fd727;
	sqrt.rn.f64 	%fd729, %fd728;
	add.f64 	%fd741, %fd741, %fd729;
$L__BB0_75:
	add.s32 	%r518, %r518, 1;
	add.s32 	%r517, %r517, 1;
	setp.ne.s32 	%p102, %r517, 0;
	add.s32 	%r516, %r516, 3;
	@%p102 bra 	$L__BB0_58;
	add.s32 	%r515, %r515, 1;
	setp.ne.s32 	%p103, %r515, %r512;
	@%p103 bra 	$L__BB0_57;
$L__BB0_77:
	st.global.f64 	[%rd3], %fd741;
$L__BB0_78:
	ret;
$L__BB0_79:
	mul.wide.s32 	%rd21, %r505, 4;
	add.s64 	%rd22, %rd1, %rd21;
	st.local.u32 	[%rd22+8], %r499;
	ld.local.u32 	%r401, [%rd1+4];
	add.s32 	%r505, %r401, 1;
	st.local.u32 	[%rd1+4], %r505;
	bra.uni 	$L__BB0_38;

}
.func  (.param .align 16 .b8 func_retval0[16]) __internal_trig_reduction_slowpathd(
	.param .b64 __internal_trig_reduction_slowpathd_param_0
)
{
	.local .align 8 .b8 	__local_depot1[40];
	.reg .b64 	%SP;
	.reg .b64 	%SPL;
	.reg .pred 	%p<10>;
	.reg .b32 	%r<47>;
	.reg .b64 	%rd<74>;
	.reg .b64 	%fd<5>;

	mov.u64 	%SPL, __local_depot1;
	ld.param.f64 	%fd4, [__internal_trig_reduction_slowpathd_param_0];
	add.u64 	%rd1, %SPL, 0;
	{
	.reg .b32 %temp; 
	mov.b64 	{%temp, %r1}, %fd4;
	}
	shr.u32 	%r2, %r1, 20;
	and.b32  	%r3, %r2, 2047;
	setp.eq.s32 	%p1, %r3, 2047;
	mov.b32 	%r46, 0;
	@%p1 bra 	$L__BB1_9;
	add.s32 	%r20, %r3, -1024;
	mov.b64 	%rd20, %fd4;
	shl.b64 	%rd2, %rd20, 11;
	shr.u32 	%r4, %r20, 6;
	sub.s32 	%r45, 15, %r4;
	sub.s32 	%r21, 19, %r4;
	setp.lt.u32 	%p2, %r20, 128;
	selp.b32 	%r6, 18, %r21, %p2;
	setp.ge.s32 	%p3, %r45, %r6;
	mov.b64 	%rd70, 0;
	@%p3 bra 	$L__BB1_4;
	add.s32 	%r23, %r6, %r4;
	neg.s32 	%r43, %r23;
	or.b64  	%rd3, %rd2, -9223372036854775808;
	mov.b64 	%rd70, 0;
	mov.b32 	%r42, 0;
	mov.u64 	%rd25, __cudart_i2opi_d;
	mov.u32 	%r44, %r45;
$L__BB1_3:
	.pragma "nounroll";
	mul.wide.s32 	%rd22, %r42, 8;
	add.s64 	%rd23, %rd1, %rd22;
	mul.wide.s32 	%rd24, %r44, 8;
	add.s64 	%rd26, %rd25, %rd24;
	ld.global.nc.u64 	%rd27, [%rd26];
	{
	.reg .u32 %r0, %r1, %r2, %r3, %alo, %ahi, %blo, %bhi, %clo, %chi;
	mov.b64 	{%alo,%ahi}, %rd27;
	mov.b64 	{%blo,%bhi}, %rd3;
	mov.b64 	{%clo,%chi}, %rd70;
	mad.lo.cc.u32 	%r0, %alo, %blo, %clo;
	madc.hi.cc.u32 	%r1, %alo, %blo, %chi;
	madc.hi.u32 	%r2, %alo, %bhi, 0;
	mad.lo.cc.u32 	%r1, %alo, %bhi, %r1;
	madc.hi.cc.u32 	%r2, %ahi, %blo, %r2;
	madc.hi.u32 	%r3, %ahi, %bhi, 0;
	mad.lo.cc.u32 	%r1, %ahi, %blo, %r1;
	madc.lo.cc.u32 	%r2, %ahi, %bhi, %r2;
	addc.u32 	%r3, %r3, 0;
	mov.b64 	%rd28, {%r0,%r1};
	mov.b64 	%rd70, {%r2,%r3};
	}
	st.local.u64 	[%rd23], %rd28;
	add.s32 	%r44, %r44, 1;
	add.s32 	%r43, %r43, 1;
	add.s32 	%r42, %r42, 1;
	setp.ne.s32 	%p4, %r43, -15;
	mov.u32 	%r45, %r6;
	@%p4 bra 	$L__BB1_3;
$L__BB1_4:
	cvt.s64.s32 	%rd29, %r45;
	cvt.u64.u32 	%rd30, %r4;
	add.s64 	%rd31, %rd30, %rd29;
	shl.b64 	%rd32, %rd31, 3;
	add.s64 	%rd33, %rd1, %rd32;
	st.local.u64 	[%rd33+-120], %rd70;
	and.b32  	%r15, %r2, 63;
	ld.local.u64 	%rd72, [%rd1+16];
	ld.local.u64 	%rd71, [%rd1+24];
	setp.eq.s32 	%p5, %r15, 0;
	@%p5 bra 	$L__BB1_6;
	shl.b64 	%rd34, %rd71, %r15;
	shr.u64 	%rd35, %rd72, 1;
	xor.b32  	%r24, %r15, 63;
	shr.u64 	%rd36, %rd35, %r24;
	or.b64  	%rd71, %rd34, %rd36;
	ld.local.u64 	%rd37, [%rd1+8];
	shl.b64 	%rd38, %rd72, %r15;
	shr.u64 	%rd39, %rd37, 1;
	shr.u64 	%rd40, %rd39, %r24;
	or.b64  	%rd72, %rd38, %rd40;
$L__BB1_6:
	and.b32  	%r25, %r1, -2147483648;
	shr.u64 	%rd41, %rd71, 62;
	cvt.u32.u64 	%r26, %rd41;
	mov.b64 	{%r27, %r28}, %rd71;
	mov.b64 	{%r29, %r30}, %rd72;
	shf.l.wrap.b32 	%r31, %r30, %r27, 2;
	shf.l.wrap.b32 	%r32, %r27, %r28, 2;
	mov.b64 	%rd42, {%r31, %r32};
	shl.b64 	%rd43, %rd72, 2;
	shr.u64 	%rd44, %rd42, 63;
	cvt.u32.u64 	%r33, %rd44;
	add.s32 	%r34, %r33, %r26;
	setp.eq.s32 	%p6, %r25, 0;
	neg.s32 	%r35, %r34;
	selp.b32 	%r46, %r34, %r35, %p6;
	setp.gt.s64 	%p7, %rd42, -1;
	mov.b64 	%rd45, 0;
	{
	.reg .u32 %r0, %r1, %r2, %r3, %a0, %a1, %a2, %a3, %b0, %b1, %b2, %b3;
	mov.b64 	{%a0,%a1}, %rd45;
	mov.b64 	{%a2,%a3}, %rd45;
	mov.b64 	{%b0,%b1}, %rd43;
	mov.b64 	{%b2,%b3}, %rd42;
	sub.cc.u32 	%r0, %a0, %b0;
	subc.cc.u32 	%r1, %a1, %b1;
	subc.cc.u32 	%r2, %a2, %b2;
	subc.u32 	%r3, %a3, %b3;
	mov.b64 	%rd46, {%r0,%r1};
	mov.b64 	%rd47, {%r2,%r3};
	}
	xor.b32  	%r36, %r25, -2147483648;
	selp.b64 	%rd73, %rd42, %rd47, %p7;
	selp.b64 	%rd14, %rd43, %rd46, %p7;
	selp.b32 	%r17, %r25, %r36, %p7;
	clz.b64 	%r37, %rd73;
	cvt.u64.u32 	%rd15, %r37;
	setp.eq.s32 	%p8, %r37, 0;
	@%p8 bra 	$L__BB1_8;
	cvt.u32.u64 	%r38, %rd15;
	and.b32  	%r39, %r38, 63;
	shl.b64 	%rd48, %rd73, %r39;
	shr.u64 	%rd49, %rd14, 1;
	not.b32 	%r40, %r38;
	and.b32  	%r41, %r40, 63;
	shr.u64 	%rd50, %rd49, %r41;
	or.b64  	%rd73, %rd48, %rd50;
$L__BB1_8:
	mov.b64 	%rd51, -3958705157555305931;
	{
	.reg .u32 %r0, %r1, %r2, %r3, %alo, %ahi, %blo, %bhi;
	mov.b64 	{%alo,%ahi}, %rd73;
	mov.b64 	{%blo,%bhi}, %rd51;
	mul.lo.u32 	%r0, %alo, %blo;
	mul.hi.u32 	%r1, %alo, %blo;
	mad.lo.cc.u32 	%r1, %alo, %bhi, %r1;
	madc.hi.u32 	%r2, %alo, %bhi, 0;
	mad.lo.cc.u32 	%r1, %ahi, %blo, %r1;
	madc.hi.cc.u32 	%r2, %ahi, %blo, %r2;
	madc.hi.u32 	%r3, %ahi, %bhi, 0;
	mad.lo.cc.u32 	%r2, %ahi, %bhi, %r2;
	addc.u32 	%r3, %r3, 0;
	mov.b64 	%rd52, {%r0,%r1};
	mov.b64 	%rd53, {%r2,%r3};
	}
	setp.gt.s64 	%p9, %rd53, 0;
	{
	.reg .u32 %r0, %r1, %r2, %r3, %a0, %a1, %a2, %a3, %b0, %b1, %b2, %b3;
	mov.b64 	{%a0,%a1}, %rd52;
	mov.b64 	{%a2,%a3}, %rd53;
	mov.b64 	{%b0,%b1}, %rd52;
	mov.b64 	{%b2,%b3}, %rd53;
	add.cc.u32 	%r0, %a0, %b0;
	addc.cc.u32 	%r1, %a1, %b1;
	addc.cc.u32 	%r2, %a2, %b2;
	addc.u32 	%r3, %a3, %b3;
	mov.b64 	%rd54, {%r0,%r1};
	mov.b64 	%rd55, {%r2,%r3};
	}
	selp.b64 	%rd56, %rd55, %rd53, %p9;
	selp.s64 	%rd57, -1, 0, %p9;
	sub.s64 	%rd58, %rd57, %rd15;
	cvt.u64.u32 	%rd59, %r17;
	shl.b64 	%rd60, %rd59, 32;
	add.s64 	%rd61, %rd56, 1;
	shr.u64 	%rd62, %rd61, 10;
	add.s64 	%rd63, %rd62, 1;
	shr.u64 	%rd64, %rd63, 1;
	shl.b64 	%rd65, %rd58, 52;
	add.s64 	%rd66, %rd65, %rd64;
	add.s64 	%rd67, %rd66, 4602678819172646912;
	or.b64  	%rd68, %rd67, %rd60;
	mov.b64 	%fd4, %rd68;
$L__BB1_9:
	st.param.f64 	[func_retval0], %fd4;
	st.param.b32 	[func_retval0+8], %r46;
	ret;

}
.func  (.param .b64 func_retval0) __internal_accurate_pow(
	.param .b64 __internal_accurate_pow_param_0
)
{
	.reg .pred 	%p<8>;
	.reg .b32 	%r<49>;
	.reg .b32 	%f<3>;
	.reg .b64 	%fd<109>;

	ld.param.f64 	%fd10, [__internal_accurate_pow_param_0];
	{
	.reg .b32 %temp; 
	mov.b64 	{%temp, %r46}, %fd10;
	}
	{
	.reg .b32 %temp; 
	mov.b64 	{%r45, %temp}, %fd10;
	}
	shr.u32 	%r47, %r46, 20;
	setp.gt.u32 	%p1, %r46, 1048575;
	@%p1 bra 	$L__BB2_2;
	mul.f64 	%fd11, %fd10, 0d4350000000000000;
	{
	.reg .b32 %temp; 
	mov.b64 	{%temp, %r46}, %fd11;
	}
	{
	.reg .b32 %temp; 
	mov.b64 	{%r45, %temp}, %fd11;
	}
	shr.u32 	%r16, %r46, 20;
	add.s32 	%r47, %r16, -54;
$L__BB2_2:
	add.s32 	%r48, %r47, -1023;
	and.b32  	%r17, %r46, -2146435073;
	or.b32  	%r18, %r17, 1072693248;
	mov.b64 	%fd107, {%r45, %r18};
	setp.lt.u32 	%p2, %r18, 1073127583;
	@%p2 bra 	$L__BB2_4;
	{
	.reg .b32 %temp; 
	mov.b64 	{%r19, %temp}, %fd107;
	}
	{
	.reg .b32 %temp; 
	mov.b64 	{%temp, %r20}, %fd107;
	}
	add.s32 	%r21, %r20, -1048576;
	mov.b64 	%fd107, {%r19, %r21};
	add.s32 	%r48, %r47, -1022;
$L__BB2_4:
	add.f64 	%fd12, %fd107, 0dBFF0000000000000;
	add.f64 	%fd13, %fd107, 0d3FF0000000000000;
	rcp.approx.ftz.f64 	%fd14, %fd13;
	neg.f64 	%fd15, %fd13;
	fma.rn.f64 	%fd16, %fd15, %fd14, 0d3FF0000000000000;
	fma.rn.f64 	%fd17, %fd16, %fd16, %fd16;
	fma.rn.f64 	%fd18, %fd17, %fd14, %fd14;
	mul.f64 	%fd19, %fd12, %fd18;
	fma.rn.f64 	%fd20, %fd12, %fd18, %fd19;
	mul.f64 	%fd21, %fd20, %fd20;
	fma.rn.f64 	%fd22, %fd21, 0d3EB0F5FF7D2CAFE2, 0d3ED0F5D241AD3B5A;
	fma.rn.f64 	%fd23, %fd22, %fd21, 0d3EF3B20A75488A3F;
	fma.rn.f64 	%fd24, %fd23, %fd21, 0d3F1745CDE4FAECD5;
	fma.rn.f64 	%fd25, %fd24, %fd21, 0d3F3C71C7258A578B;
	fma.rn.f64 	%fd26, %fd25, %fd21, 0d3F6249249242B910;
	fma.rn.f64 	%fd27, %fd26, %fd21, 0d3F89999999999DFB;
	sub.f64 	%fd28, %fd12, %fd20;
	add.f64 	%fd29, %fd28, %fd28;
	neg.f64 	%fd30, %fd20;
	fma.rn.f64 	%fd31, %fd30, %fd12, %fd29;
	mul.f64 	%fd32, %fd18, %fd31;
	fma.rn.f64 	%fd33, %fd21, %fd27, 0d3FB5555555555555;
	mov.f64 	%fd34, 0d3FB5555555555555;
	sub.f64 	%fd35, %fd34, %fd33;
	fma.rn.f64 	%fd36, %fd21, %fd27, %fd35;
	add.f64 	%fd37, %fd36, 0dBC46A4CB00B9E7B0;
	add.f64 	%fd38, %fd33, %fd37;
	sub.f64 	%fd39, %fd33, %fd38;
	add.f64 	%fd40, %fd37, %fd39;
	mul.rn.f64 	%fd41, %fd20, %fd20;
	neg.f64 	%fd42, %fd41;
	fma.rn.f64 	%fd43, %fd20, %fd20, %fd42;
	{
	.reg .b32 %temp; 
	mov.b64 	{%r22, %temp}, %fd32;
	}
	{
	.reg .b32 %temp; 
	mov.b64 	{%temp, %r23}, %fd32;
	}
	add.s32 	%r24, %r23, 1048576;
	mov.b64 	%fd44, {%r22, %r24};
	fma.rn.f64 	%fd45, %fd20, %fd44, %fd43;
	mul.rn.f64 	%fd46, %fd41, %fd20;
	neg.f64 	%fd47, %fd46;
	fma.rn.f64 	%fd48, %fd41, %fd20, %fd47;
	fma.rn.f64 	%fd49, %fd41, %fd32, %fd48;
	fma.rn.f64 	%fd50, %fd45, %fd20, %fd49;
	mul.rn.f64 	%fd51, %fd38, %fd46;
	neg.f64 	%fd52, %fd51;
	fma.rn.f64 	%fd53, %fd38, %fd46, %fd52;
	fma.rn.f64 	%fd54, %fd38, %fd50, %fd53;
	fma.rn.f64 	%fd55, %fd40, %fd46, %fd54;
	add.f64 	%fd56, %fd51, %fd55;
	sub.f64 	%fd57, %fd51, %fd56;
	add.f64 	%fd58, %fd55, %fd57;
	add.f64 	%fd59, %fd20, %fd56;
	sub.f64 	%fd60, %fd20, %fd59;
	add.f64 	%fd61, %fd56, %fd60;
	add.f64 	%fd62, %fd58, %fd61;
	add.f64 	%fd63, %fd32, %fd62;
	add.f64 	%fd64, %fd59, %fd63;
	sub.f64 	%fd65, %fd59, %fd64;
	add.f64 	%fd66, %fd63, %fd65;
	xor.b32  	%r25, %r48, -2147483648;
	mov.b32 	%r26, 1127219200;
	mov.b64 	%fd67, {%r25, %r26};
	mov.b32 	%r27, -2147483648;
	mov.b64 	%fd68, {%r27, %r26};
	sub.f64 	%fd69, %fd67, %fd68;
	fma.rn.f64 	%fd70, %fd69, 0d3FE62E42FEFA39EF, %fd64;
	fma.rn.f64 	%fd71, %fd69, 0dBFE62E42FEFA39EF, %fd70;
	sub.f64 	%fd72, %fd71, %fd64;
	sub.f64 	%fd73, %fd66, %fd72;
	fma.rn.f64 	%fd74, %fd69, 0d3C7ABC9E3B39803F, %fd73;
	add.f64 	%fd75, %fd70, %fd74;
	sub.f64 	%fd76, %fd70, %fd75;
	add.f64 	%fd77, %fd74, %fd76;
	mov.f64 	%fd78, 0d4000000000000000;
	{
	.reg .b32 %temp; 
	mov.b64 	{%temp, %r28}, %fd78;
	}
	{
	.reg .b32 %temp; 
	mov.b64 	{%r29, %temp}, %fd78;
	}
	shl.b32 	%r30, %r28, 1;
	setp.gt.u32 	%p3, %r30, -33554433;
	and.b32  	%r31, %r28, -15728641;
	selp.b32 	%r32, %r31, %r28, %p3;
	mov.b64 	%fd79, {%r29, %r32};
	mul.rn.f64 	%fd80, %fd75, %fd79;
	neg.f64 	%fd81, %fd80;
	fma.rn.f64 	%fd82, %fd75, %fd79, %fd81;
	fma.rn.f64 	%fd83, %fd77, %fd79, %fd82;
	add.f64 	%fd4, %fd80, %fd83;
	sub.f64 	%fd84, %fd80, %fd4;
	add.f64 	%fd5, %fd83, %fd84;
	fma.rn.f64 	%fd85, %fd4, 0d3FF71547652B82FE, 0d4338000000000000;
	{
	.reg .b32 %temp; 
	mov.b64 	{%r13, %temp}, %fd85;
	}
	mov.f64 	%fd86, 0dC338000000000000;
	add.rn.f64 	%fd87, %fd85, %fd86;
	fma.rn.f64 	%fd88, %fd87, 0dBFE62E42FEFA39EF, %fd4;
	fma.rn.f64 	%fd89, %fd87, 0dBC7ABC9E3B39803F, %fd88;
	fma.rn.f64 	%fd90, %fd89, 0d3E5ADE1569CE2BDF, 0d3E928AF3FCA213EA;
	fma.rn.f64 	%fd91, %fd90, %fd89, 0d3EC71DEE62401315;
	fma.rn.f64 	%fd92, %fd91, %fd89, 0d3EFA01997C89EB71;
	fma.rn.f64 	%fd93, %fd92, %fd89, 0d3F2A01A014761F65;
	fma.rn.f64 	%fd94, %fd93, %fd89, 0d3F56C16C1852B7AF;
	fma.rn.f64 	%fd95, %fd94, %fd89, 0d3F81111111122322;
	fma.rn.f64 	%fd96, %fd95, %fd89, 0d3FA55555555502A1;
	fma.rn.f64 	%fd97, %fd96, %fd89, 0d3FC5555555555511;
	fma.rn.f64 	%fd98, %fd97, %fd89, 0d3FE000000000000B;
	fma.rn.f64 	%fd99, %fd98, %fd89, 0d3FF0000000000000;
	fma.rn.f64 	%fd100, %fd99, %fd89, 0d3FF0000000000000;
	{
	.reg .b32 %temp; 
	mov.b64 	{%r14, %temp}, %fd100;
	}
	{
	.reg .b32 %temp; 
	mov.b64 	{%temp, %r15}, %fd100;
	}
	shl.b32 	%r33, %r13, 20;
	add.s32 	%r34, %r33, %r15;
	mov.b64 	%fd108, {%r14, %r34};
	{
	.reg .b32 %temp; 
	mov.b64 	{%temp, %r35}, %fd4;
	}
	mov.b32 	%f2, %r35;
	abs.f32 	%f1, %f2;
	setp.lt.f32 	%p4, %f1, 0f4086232B;
	@%p4 bra 	$L__BB2_7;
	setp.lt.f64 	%p5, %fd4, 0d0000000000000000;
	add.f64 	%fd101, %fd4, 0d7FF0000000000000;
	selp.f64 	%fd108, 0d0000000000000000, %fd101, %p5;
	setp.geu.f32 	%p6, %f1, 0f40874800;
	@%p6 bra 	$L__BB2_7;
	shr.u32 	%r36, %r13, 31;
	add.s32 	%r37, %r13, %r36;
	shr.s32 	%r38, %r37, 1;
	shl.b32 	%r39, %r38, 20;
	add.s32 	%r40, %r15, %r39;
	mov.b64 	%fd102, {%r14, %r40};
	sub.s32 	%r41, %r13, %r38;
	shl.b32 	%r42, %r41, 20;
	add.s32 	%r43, %r42, 1072693248;
	mov.b32 	%r44, 0;
	mov.b64 	%fd103, {%r44, %r43};
	mul.f64 	%fd108, %fd103, %fd102;
$L__BB2_7:
	abs.f64 	%fd104, %fd108;
	setp.eq.f64 	%p7, %fd104, 0d7FF0000000000000;
	fma.rn.f64 	%fd105, %fd108, %fd5, %fd108;
	selp.f64 	%fd106, %fd108, %fd105, %p7;
	st.param.f64 	[func_retval0], %fd106;
	ret;

}


// ===== COMPILED SASS (sm_100) =====

	.target	sm_100

	.elftype	@"ET_EXEC"


//--------------------- .note.nv.tkinfo           --------------------------
	.section	.note.nv.tkinfo,"",@"SHT_NOTE"
	.sectionflags	@"SHF_NOTE_NV_TKINFO"
	.tkinfo
        /*0018*/ 	.word	0x00000002
        /*0030*/ 	.string	""
        /*0030*/ 	.string	"ptxas"
        /*0030*/ 	.string	"Cuda compilation tools, release 13.0, V13.0.88"
        /*0030*/ 	.string	"Build cuda_13.0.r13.0/compiler.36424714_0"
        /*0030*/ 	.string	"-arch sm_100 -m 64 "



//--------------------- .note.nv.cuinfo           --------------------------
	.section	.note.nv.cuinfo,"",@"SHT_NOTE"
	.sectionflags	@"SHF_NOTE_NV_CUINFO"
        /*0018*/ 	.short	0x0002
        /*001a*/ 	.short	0x0064
        /*001c*/ 	.short	0x0082
	.zero		2


//--------------------- .nv.info                  --------------------------
	.section	.nv.info,"",@"SHT_CUDA_INFO"
	.align	4


	//----- nvinfo : EIATTR_REGCOUNT
	.align		4
        /*0000*/ 	.byte	0x04, 0x2f
        /*0002*/ 	.short	(.L_3 - .L_2)
	.align		4
.L_2:
        /*0004*/ 	.word	index@(_Z21place_in_best_angle_pP8molecolaiiiiiPd)
        /*0008*/ 	.word	0x000000ff


	//----- nvinfo : EIATTR_FRAME_SIZE
	.align		4
.L_3:
        /*000c*/ 	.byte	0x04, 0x11
        /*000e*/ 	.short	(.L_5 - .L_4)
	.align		4
.L_4:
        /*0010*/ 	.word	index@($_Z21place_in_best_angle_pP8molecolaiiiiiPd$__internal_trig_reduction_slowpathd)
        /*0014*/ 	.word	0x00002d18


	//----- nvinfo : EIATTR_FRAME_SIZE
	.align		4
.L_5:
        /*0018*/ 	.byte	0x04, 0x11
        /*001a*/ 	.short	(.L_7 - .L_6)
	.align		4
.L_6:
        /*001c*/ 	.word	index@($_Z21place_in_best_angle_pP8molecolaiiiiiPd$__internal_accurate_pow)
        /*0020*/ 	.word	0x00002d18


	//----- nvinfo : EIATTR_FRAME_SIZE
	.align		4
.L_7:
        /*0024*/ 	.byte	0x04, 0x11
        /*0026*/ 	.short	(.L_9 - .L_8)
	.align		4
.L_8:
        /*0028*/ 	.word	index@($__internal_1_$__cuda_sm20_dsqrt_rn_f64_mediumpath_v1)
        /*002c*/ 	.word	0x00002d18


	//----- nvinfo : EIATTR_FRAME_SIZE
	.align		4
.L_9:
        /*0030*/ 	.byte	0x04, 0x11
        /*0032*/ 	.short	(.L_11 - .L_10)
	.align		4
.L_10:
        /*0034*/ 	.word	index@($__internal_0_$__cuda_sm20_div_rn_f64_full)
        /*0038*/ 	.word	0x00002d18


	//----- nvinfo : EIATTR_FRAME_SIZE
	.align		4
.L_11:
        /*003c*/ 	.byte	0x04, 0x11
        /*003e*/ 	.short	(.L_13 - .L_12)
	.align		4
.L_12:
        /*0040*/ 	.word	index@(_Z21place_in_best_angle_pP8molecolaiiiiiPd)
        /*0044*/ 	.word	0x00002d18


	//----- nvinfo : EIATTR_MIN_STACK_SIZE
	.align		4
.L_13:
        /*0048*/ 	.byte	0x04, 0x12
        /*004a*/ 	.short	(.L_15 - .L_14)
	.align		4
.L_14:
        /*004c*/ 	.word	index@(_Z21place_in_best_angle_pP8molecolaiiiiiPd)
        /*0050*/ 	.word	0x00002d18
.L_15:


//--------------------- .nv.compat                --------------------------
	.section	.nv.compat,"",@"SHT_CUDA_COMPAT_INFO"
	.align	4
        /*0000*/ 	.byte	0x02, 0x09, 0x00, 0x00, 0x02, 0x02, 0x01, 0x00, 0x02, 0x05, 0x05, 0x00, 0x03, 0x07, 0x01, 0x01
        /*0010*/ 	.byte	0x02, 0x03, 0x00, 0x00, 0x02, 0x06, 0x01, 0x00, 0x04, 0x0b, 0x08, 0x00, 0x01, 0x00, 0x00, 0x00
        /*0020*/ 	.byte	0x00, 0x00, 0x00, 0x00


//--------------------- .nv.info._Z21place_in_best_angle_pP8molecolaiiiiiPd --------------------------
	.section	.nv.info._Z21place_in_best_angle_pP8molecolaiiiiiPd,"",@"SHT_CUDA_INFO"
	.sectionflags	@""
	.align	4


	//----- nvinfo : EIATTR_CUDA_API_VERSION
	.align		4
        /*0000*/ 	.byte	0x04, 0x37
        /*0002*/ 	.short	(.L_17 - .L_16)
.L_16:
        /*0004*/ 	.word	0x00000082


	//----- nvinfo : EIATTR_KPARAM_INFO
	.align		4
.L_17:
        /*0008*/ 	.byte	0x04, 0x17
        /*000a*/ 	.short	(.L_19 - .L_18)
.L_18:
        /*000c*/ 	.word	0x00000000
        /*0010*/ 	.short	0x0006
        /*0012*/ 	.short	0x0020
        /*0014*/ 	.byte	0x00, 0xf5, 0x21, 0x00


	//----- nvinfo : EIATTR_KPARAM_INFO
	.align		4
.L_19:
        /*0018*/ 	.byte	0x04, 0x17
        /*001a*/ 	.short	(.L_21 - .L_20)
.L_20:
        /*001c*/ 	.word	0x00000000
        /*0020*/ 	.short	0x0005
        /*0022*/ 	.short	0x0018
        /*0024*/ 	.byte	0x00, 0xf0, 0x11, 0x00


	//----- nvinfo : EIATTR_KPARAM_INFO
	.align		4
.L_21:
        /*0028*/ 	.byte	0x04, 0x17
        /*002a*/ 	.short	(.L_23 - .L_22)
.L_22:
        /*002c*/ 	.word	0x00000000
        /*0030*/ 	.short	0x0004
        /*0032*/ 	.short	0x0014
        /*0034*/ 	.byte	0x00, 0xf0, 0x11, 0x00


	//----- nvinfo : EIATTR_KPARAM_INFO
	.align		4
.L_23:
        /*0038*/ 	.byte	0x04, 0x17
        /*003a*/ 	.short	(.L_25 - .L_24)
.L_24:
        /*003c*/ 	.word	0x00000000
        /*0040*/ 	.short	0x0003
        /*0042*/ 	.short	0x0010
        /*0044*/ 	.byte	0x00, 0xf0, 0x11, 0x00


	//----- nvinfo : EIATTR_KPARAM_INFO
	.align		4
.L_25:
        /*0048*/ 	.byte	0x04, 0x17
        /*004a*/ 	.short	(.L_27 - .L_26)
.L_26:
        /*004c*/ 	.word	0x00000000
        /*0050*/ 	.short	0x0002
        /*0052*/ 	.short	0x000c
        /*0054*/ 	.byte	0x00, 0xf0, 0x11, 0x00


	//----- nvinfo : EIATTR_KPARAM_INFO
	.align		4
.L_27:
        /*0058*/ 	.byte	0x04, 0x17
        /*005a*/ 	.short	(.L_29 - .L_28)
.L_28:
        /*005c*/ 	.word	0x00000000
        /*0060*/ 	.short	0x0001
        /*0062*/ 	.short	0x0008
        /*0064*/ 	.byte	0x00, 0xf0, 0x11, 0x00


	//----- nvinfo : EIATTR_KPARAM_INFO
	.align		4
.L_29:
        /*0068*/ 	.byte	0x04, 0x17
        /*006a*/ 	.short	(.L_31 - .L_30)
.L_30:
        /*006c*/ 	.word	0x00000000
        /*0070*/ 	.short	0x0000
        /*0072*/ 	.short	0x0000
        /*0074*/ 	.byte	0x00, 0xf5, 0x21, 0x00


	//----- nvinfo : EIATTR_SPARSE_MMA_MASK
	.align		4
.L_31:
        /*0078*/ 	.byte	0x03, 0x50
        /*007a*/ 	.short	0x0000


	//----- nvinfo : EIATTR_MAXREG_COUNT
	.align		4
        /*007c*/ 	.byte	0x03, 0x1b
        /*007e*/ 	.short	0x00ff


	//----- nvinfo : EIATTR_ANNOTATIONS
	.align		4
        /*0080*/ 	.byte	0x04, 0x55
        /*0082*/ 	.short	(.L_33 - .L_32)


	//   ....[0]....
.L_32:
        /*0084*/ 	.word	0x00000001
        /*0088*/ 	.byte	0xd0, 0x04, 0x00, 0x00, 0x01, 0x00, 0x00, 0x00, 0xe0, 0x04, 0x00, 0x00, 0x01, 0x00, 0x00, 0x00
        /* <DEDUP_REMOVED lines=543> */
        /*2288*/ 	.byte	0xe0, 0x9d, 0x00, 0x00, 0x01, 0x00, 0x00, 0x00, 0xf0, 0x9d, 0x00, 0x00


	//----- nvinfo : EIATTR_MERCURY_ISA_VERSION
	.align		4
.L_33:
        /*2294*/ 	.byte	0x03, 0x5f
        /*2296*/ 	.short	0x0101


	//----- nvinfo : EIATTR_VRC_CTA_INIT_COUNT
	.align		4
        /*2298*/ 	.byte	0x02, 0x4a
	.zero		1
	.zero		1


	//----- nvinfo : EIATTR_EXIT_INSTR_OFFSETS
	.align		4
        /*229c*/ 	.byte	0x04, 0x1c
        /*229e*/ 	.short	(.L_35 - .L_34)


	//   ....[0]....
.L_34:
        /*22a0*/ 	.word	0x00009f90


	//   ....[1]....
        /*22a4*/ 	.word	0x0000bfe0


	//   ....[2]....
        /*22a8*/ 	.word	0x0000c940


	//----- nvinfo : EIATTR_CRS_STACK_SIZE
	.align		4
.L_35:
        /*22ac*/ 	.byte	0x04, 0x1e
        /*22ae*/ 	.short	(.L_37 - .L_36)
.L_36:
        /*22b0*/ 	.word	0x00000000


	//----- nvinfo : EIATTR_CBANK_PARAM_SIZE
	.align		4
.L_37:
        /*22b4*/ 	.byte	0x03, 0x19
        /*22b6*/ 	.short	0x0028


	//----- nvinfo : EIATTR_PARAM_CBANK
	.align		4
        /*22b8*/ 	.byte	0x04, 0x0a
        /*22ba*/ 	.short	(.L_39 - .L_38)
	.align		4
.L_38:
        /*22bc*/ 	.word	index@(.nv.constant0._Z21place_in_best_angle_pP8molecolaiiiiiPd)
        /*22c0*/ 	.short	0x0380
        /*22c2*/ 	.short	0x0028


	//----- nvinfo : EIATTR_SW_WAR
	.align		4
.L_39:
        /*22c4*/ 	.byte	0x04, 0x36
        /*22c6*/ 	.short	(.L_41 - .L_40)
.L_40:
        /*22c8*/ 	.word	0x00000008
.L_41:


//--------------------- .nv.callgraph             --------------------------
	.section	.nv.callgraph,"",@"SHT_CUDA_CALLGRAPH"
	.align	4
	.sectionentsize	8
	.align		4
        /*0000*/ 	.word	0x00000000
	.align		4
        /*0004*/ 	.word	0xffffffff
	.align		4
        /*0008*/ 	.word	0x00000000
	.align		4
        /*000c*/ 	.word	0xfffffffe
	.align		4
        /*0010*/ 	.word	0x00000000
	.align		4
        /*0014*/ 	.word	0xfffffffd
	.align		4
        /*0018*/ 	.word	0x00000000
	.align		4
        /*001c*/ 	.word	0xfffffffc


//--------------------- .nv.constant4             --------------------------
	.section	.nv.constant4,"a",@progbits
	.align	8
	.align		8
.nv.constant4:
        /*0000*/ 	.dword	__cudart_i2opi_d
	.align		8
        /*0008*/ 	.dword	__cudart_sin_cos_coeffs


//--------------------- .text._Z21place_in_best_angle_pP8molecolaiiiiiPd --------------------------
	.section	.text._Z21place_in_best_angle_pP8molecolaiiiiiPd,"ax",@progbits
	.align	128
        .global         _Z21place_in_best_angle_pP8molecolaiiiiiPd
        .type           _Z21place_in_best_angle_pP8molecolaiiiiiPd,@function
        .size           _Z21place_in_best_angle_pP8molecolaiiiiiPd,(.L_x_89 - _Z21place_in_best_angle_pP8molecolaiiiiiPd)
        .other          _Z21place_in_best_angle_pP8molecolaiiiiiPd,@"STO_CUDA_ENTRY STV_DEFAULT"
_Z21place_in_best_angle_pP8molecolaiiiiiPd:
.text._Z21place_in_best_angle_pP8molecolaiiiiiPd:
[----:B------:R-:W0:Y:S08]  /*0000*/  LDC R1, c[0x0][0x37c] ;  /* 0x0000df00ff017b82 */ /* 0x000e300000000800 */
[----:B------:R-:W1:Y:S01]  /*0010*/  LDC.64 R2, c[0x0][0x380] ;  /* 0x0000e000ff027b82 */ /* 0x000e620000000a00 */
[----:B------:R-:W1:Y:S01]  /*0020*/  LDCU.64 UR4, c[0x0][0x358] ;  /* 0x00006b00ff0477ac */ /* 0x000e620008000a00 */
[----:B0-----:R-:W-:Y:S01]  /*0030*/  VIADD R1, R1, 0xffffd2e8 ;  /* 0xffffd2e801017836 */ /* 0x001fe20000000000 */
[----:B------:R-:W0:Y:S01]  /*0040*/  LDCU UR7, c[0x0][0x394] ;  /* 0x00007280ff0777ac */ /* 0x000e220008000800 */
[----:B-1----:R-:W2:Y:S04]  /*0050*/  LDG.E.64 R14, desc[UR4][R2.64+0x5f0] ;  /* 0x0005f004020e7981 */ /* 0x002ea8000c1e1b00 */
[----:B------:R-:W3:Y:S04]  /*0060*/  LDG.E.64 R18, desc[UR4][R2.64+0x5f8] ;  /* 0x0005f80402127981 */ /* 0x000ee8000c1e1b00 */
[----:B------:R-:W4:Y:S04]  /*0070*/  LDG.E.64 R12, desc[UR4][R2.64+0x5e8] ;  /* 0x0005e804020c7981 */ /* 0x000f28000c1e1b00 */
[----:B------:R-:W5:Y:S04]  /*0080*/  LDG.E.64 R10, desc[UR4][R2.64+0x5e0] ;  /* 0x0005e004020a7981 */ /* 0x000f68000c1e1b00 */
        /* <DEDUP_REMOVED lines=27> */
[----:B------:R-:W5:Y:S04]  /*0240*/  LDG.E.U8 R7, desc[UR4][R2.64] ;  /* 0x0000000402077981 */ /* 0x000f68000c1e1100 */
[----:B------:R-:W5:Y:S01]  /*0250*/  LDG.E.U8 R4, desc[UR4][R2.64+0x1] ;  /* 0x0000010402047981 */ /* 0x000f62000c1e1100 */
[----:B------:R-:W1:Y:S03]  /*0260*/  LDC.64 R250, c[0x0][0x380] ;  /* 0x0000e000fffa7b82 */ /* 0x000e660000000a00 */
[----:B------:R-:W5:Y:S04]  /*0270*/  LDG.E.U16 R5, desc[UR4][R2.64+0x2] ;  /* 0x0000020402057981 */ /* 0x000f68000c1e1500 */
[----:B-1----:R-:W5:Y:S04]  /*0280*/  LDG.E.64 R74, desc[UR4][R250.64+0xfc8] ;  /* 0x000fc804fa4a7981 */ /* 0x002f68000c1e1b00 */
        /* <DEDUP_REMOVED lines=36> */
[----:B--2---:R1:W-:Y:S04]  /*04d0*/  STL.64 [R1+0x2268], R14 ;  /* 0x0022680e01007387 */ /* 0x0043e80000100a00 */
[----:B---3--:R2:W-:Y:S04]  /*04e0*/  STL.64 [R1+0x2270], R18 ;  /* 0x0022701201007387 */ /* 0x0085e80000100a00 */
[----:B----4-:R3:W-:Y:S04]  /*04f0*/  STL.64 [R1+0x2260], R12 ;  /* 0x0022600c01007387 */ /* 0x0107e80000100a00 */
[----:B-1----:R-:W4:Y:S04]  /*0500*/  LDG.E.64 R14, desc[UR4][R2.64+0x4f8] ;  /* 0x0004f804020e7981 */ /* 0x002f28000c1e1b00 */
[----:B--2---:R-:W2:Y:S04]  /*0510*/  LDG.E.64 R18, desc[UR4][R2.64+0x500] ;  /* 0x0005000402127981 */ /* 0x004ea8000c1e1b00 */
[----:B-----5:R1:W-:Y:S04]  /*0520*/  STL.64 [R1+0x2258], R10 ;  /* 0x0022580a01007387 */ /* 0x0203e80000100a00 */
[----:B------:R5:W-:Y:S04]  /*0530*/  STL.64 [R1+0x2250], R8 ;  /* 0x0022500801007387 */ /* 0x000be80000100a00 */
[----:B---3--:R-:W3:Y:S04]  /*0540*/  LDG.E.64 R12, desc[UR4][R2.64+0x4f0] ;  /* 0x0004f004020c7981 */ /* 0x008ee8000c1e1b00 */
[----:B-1----:R-:W3:Y:S04]  /*0550*/  LDG.E.64 R10, desc[UR4][R2.64+0x4e8] ;  /* 0x0004e804020a7981 */ /* 0x002ee8000c1e1b00 */
[----:B-----5:R-:W5:Y:S04]  /*0560*/  LDG.E.64 R8, desc[UR4][R2.64+0x4e0] ;  /* 0x0004e00402087981 */ /* 0x020f68000c1e1b00 */
[----:B------:R1:W-:Y:S04]  /*0570*/  STL.64 [R1+0x2290], R60 ;  /* 0x0022903c01007387 */ /* 0x0003e80000100a00 */
[----:B------:R0:W-:Y:S04]  /*0580*/  STL.64 [R1+0x2288], R62 ;  /* 0x0022883e01007387 */ /* 0x0001e80000100a00 */
[----:B------:R0:W-:Y:S04]  /*0590*/  STL.64 [R1+0x2280], R64 ;  /* 0x0022804001007387 */ /* 0x0001e80000100a00 */
[----:B------:R0:W-:Y:S04]  /*05a0*/  STL.64 [R1+0x2278], R66 ;  /* 0x0022784201007387 */ /* 0x0001e80000100a00 */
[----:B-1----:R-:W5:Y:S04]  /*05b0*/  LDG.E.64 R60, desc[UR4][R2.64+0x520] ;  /* 0x00052004023c7981 */ /* 0x002f68000c1e1b00 */
[----:B0-----:R-:W5:Y:S04]  /*05c0*/  LDG.E.64 R62, desc[UR4][R2.64+0x518] ;  /* 0x00051804023e7981 */ /* 0x001f68000c1e1b00 */
[----:B------:R-:W5:Y:S04]  /*05d0*/  LDG.E.64 R64, desc[UR4][R2.64+0x510] ;  /* 0x0005100402407981 */ /* 0x000f68000c1e1b00 */
[----:B------:R-:W5:Y:S04]  /*05e0*/  LDG.E.64 R66, desc[UR4][R2.64+0x508] ;  /* 0x0005080402427981 */ /* 0x000f68000c1e1b00 */
[----:B------:R0:W-:Y:S04]  /*05f0*/  STL.64 [R1+0x2248], R16 ;  /* 0x0022481001007387 */ /* 0x0001e80000100a00 */
        /* <DEDUP_REMOVED lines=21> */
[----:B0-----:R-:W5:Y:S04]  /*0750*/  LDG.E.64 R16, desc[UR4][R2.64+0x4d8] ;  /* 0x0004d80402107981 */ /* 0x001f68000c1e1b00 */
        /* <DEDUP_REMOVED lines=20> */
[----:B------:R-:W5:Y:S01]  /*08a0*/  LDG.E.64 R68, desc[UR4][R2.64+0x430] ;  /* 0x0004300402447981 */ /* 0x000f62000c1e1b00 */
[----:B------:R-:W-:-:S03]  /*08b0*/  PRMT R4, R7, 0x3340, R4 ;  /* 0x0000334007047816 */ /* 0x000fc60000000004 */
        /* <DEDUP_REMOVED lines=16> */
[----:B----4-:R0:W-:Y:S04]  /*09c0*/  STL.64 [R1+0x2170], R14 ;  /* 0x0021700e01007387 */ /* 0x0101e80000100a00 */
[----:B--2---:R1:W-:Y:S04]  /*09d0*/  STL.64 [R1+0x2178], R18 ;  /* 0x0021781201007387 */ /* 0x0043e80000100a00 */
[----:B------:R-:W2:Y:S04]  /*09e0*/  LDG.E.64 R178, desc[UR4][R250.64+0x10f0] ;  /* 0x0010f004fab27981 */ /* 0x000ea8000c1e1b00 */
[----:B0-----:R-:W4:Y:S04]  /*09f0*/  LDG.E.64 R14, desc[UR4][R2.64+0x400] ;  /* 0x00040004020e7981 */ /* 0x001f28000c1e1b00 */
[----:B-1----:R-:W2:Y:S04]  /*0a00*/  LDG.E.64 R18, desc[UR4][R2.64+0x408] ;  /* 0x0004080402127981 */ /* 0x002ea8000c1e1b00 */
[----:B---3--:R0:W-:Y:S04]  /*0a10*/  STL.64 [R1+0x2168], R12 ;  /* 0x0021680c01007387 */ /* 0x0081e80000100a00 */
[----:B------:R1:W-:Y:S04]  /*0a20*/  STL.64 [R1+0x2160], R10 ;  /* 0x0021600a01007387 */ /* 0x0003e80000100a00 */
[----:B-----5:R3:W-:Y:S04]  /*0a30*/  STL.64 [R1+0x2158], R8 ;  /* 0x0021580801007387 */ /* 0x0207e80000100a00 */
[----:B0-----:R-:W5:Y:S04]  /*0a40*/  LDG.E.64 R12, desc[UR4][R2.64+0x3f8] ;  /* 0x0003f804020c7981 */ /* 0x001f68000c1e1b00 */
[----:B-1----:R-:W5:Y:S04]  /*0a50*/  LDG.E.64 R10, desc[UR4][R2.64+0x3f0] ;  /* 0x0003f004020a7981 */ /* 0x002f68000c1e1b00 */
[----:B---3--:R-:W3:Y:S04]  /*0a60*/  LDG.E.64 R8, desc[UR4][R2.64+0x3e8] ;  /* 0x0003e80402087981 */ /* 0x008ee8000c1e1b00 */
[----:B------:R-:W3:Y:S04]  /*0a70*/  LDG.E.64 R180, desc[UR4][R250.64+0x10e8] ;  /* 0x0010e804fab47981 */ /* 0x000ee8000c1e1b00 */
        /* <DEDUP_REMOVED lines=34> */
[----:B----4-:R0:W-:Y:S04]  /*0ca0*/  STL.64 [R1+0x2078], R14 ;  /* 0x0020780e01007387 */ /* 0x0101e80000100a00 */
[----:B--2---:R1:W-:Y:S04]  /*0cb0*/  STL.64 [R1+0x2080], R18 ;  /* 0x0020801201007387 */ /* 0x0043e80000100a00 */
[----:B0-----:R-:W2:Y:S04]  /*0cc0*/  LDG.E.64 R14, desc[UR4][R2.64+0x308] ;  /* 0x00030804020e7981 */ /* 0x001ea8000c1e1b00 */
[----:B-1----:R-:W4:Y:S04]  /*0cd0*/  LDG.E.64 R18, desc[UR4][R2.64+0x310] ;  /* 0x0003100402127981 */ /* 0x002f28000c1e1b00 */
[----:B------:R0:W-:Y:S04]  /*0ce0*/  STL.64 [R1+0x2198], R60 ;  /* 0x0021983c01007387 */ /* 0x0001e80000100a00 */
[----:B------:R1:W-:Y:S04]  /*0cf0*/  STL.64 [R1+0x2190], R62 ;  /* 0x0021903e01007387 */ /* 0x0003e80000100a00 */
[----:B------:R1:W-:Y:S04]  /*0d00*/  STL.64 [R1+0x2188], R64 ;  /* 0x0021884001007387 */ /* 0x0003e80000100a00 */
[----:B------:R1:W-:Y:S04]  /*0d10*/  STL.64 [R1+0x2180], R66 ;  /* 0x0021804201007387 */ /* 0x0003e80000100a00 */
[----:B-----5:R5:W-:Y:S04]  /*0d20*/  STL.64 [R1+0x2070], R12 ;  /* 0x0020700c01007387 */ /* 0x020be80000100a00 */
[----:B------:R5:W-:Y:S04]  /*0d30*/  STL.64 [R1+0x2068], R10 ;  /* 0x0020680a01007387 */ /* 0x000be80000100a00 */
[----:B---3--:R3:W-:Y:S04]  /*0d40*/  STL.64 [R1+0x2060], R8 ;  /* 0x0020600801007387 */ /* 0x0087e80000100a00 */
[----:B0-----:R-:W4:Y:S04]  /*0d50*/  LDG.E.64 R60, desc[UR4][R2.64+0x428] ;  /* 0x00042804023c7981 */ /* 0x001f28000c1e1b00 */
[----:B-1----:R-:W4:Y:S04]  /*0d60*/  LDG.E.64 R62, desc[UR4][R2.64+0x420] ;  /* 0x00042004023e7981 */ /* 0x002f28000c1e1b00 */
[----:B------:R-:W4:Y:S04]  /*0d70*/  LDG.E.64 R64, desc[UR4][R2.64+0x418] ;  /* 0x0004180402407981 */ /* 0x000f28000c1e1b00 */
[----:B------:R-:W4:Y:S04]  /*0d80*/  LDG.E.64 R66, desc[UR4][R2.64+0x410] ;  /* 0x0004100402427981 */ /* 0x000f28000c1e1b00 */
[----:B-----5:R-:W5:Y:S04]  /*0d90*/  LDG.E.64 R12, desc[UR4][R2.64+0x300] ;  /* 0x00030004020c7981 */ /* 0x020f68000c1e1b00 */
[----:B------:R-:W5:Y:S04]  /*0da0*/  LDG.E.64 R10, desc[UR4][R2.64+0x2f8] ;  /* 0x0002f804020a7981 */ /* 0x000f68000c1e1b00 */
[----:B---3--:R-:W3:Y:S04]  /*0db0*/  LDG.E.64 R8, desc[UR4][R2.64+0x2f0] ;  /* 0x0002f00402087981 */ /* 0x008ee8000c1e1b00 */
[----:B--2---:R0:W-:Y:S04]  /*0dc0*/  STL.64 [R1+0x1f78], R14 ;  /* 0x001f780e01007387 */ /* 0x0041e80000100a00 */
[----:B----4-:R1:W-:Y:S04]  /*0dd0*/  STL.64 [R1+0x1f80], R18 ;  /* 0x001f801201007387 */ /* 0x0103e80000100a00 */
[----:B0-----:R-:W2:Y:S04]  /*0de0*/  LDG.E.64 R14, desc[UR4][R2.64+0x210] ;  /* 0x00021004020e7981 */ /* 0x001ea8000c1e1b00 */
[----:B-1----:R-:W4:Y:S04]  /*0df0*/  LDG.E.64 R18, desc[UR4][R2.64+0x218] ;  /* 0x0002180402127981 */ /* 0x002f28000c1e1b00 */
        /* <DEDUP_REMOVED lines=61> */
[----:B-1----:R-:W4:Y:S01]  /*11d0*/  LDG.E.64 R18, desc[UR4][R2.64+0x120] ;  /* 0x0001200402127981 */ /* 0x002f22000c1e1b00 */
[----:B------:R-:W0:Y:S03]  /*11e0*/  LDC.64 R6, c[0x0][0x380] ;  /* 0x0000e000ff067b82 */ /* 0x000e260000000a00 */
[----:B0-----:R-:W4:Y:S04]  /*11f0*/  LDG.E.64 R76, desc[UR4][R6.64+0x620] ;  /* 0x00062004064c7981 */ /* 0x001f28000c1e1b00 */
[----:B------:R0:W-:Y:S04]  /*1200*/  STL.64 [R1+0x2c40], R74 ;  /* 0x002c404a01007387 */ /* 0x0001e80000100a00 */
[----:B------:R1:W-:Y:S04]  /*1210*/  STL.64 [R1+0x2c38], R72 ;  /* 0x002c384801007387 */ /* 0x0003e80000100a00 */
[----:B------:R1:W-:Y:S04]  /*1220*/  STL.64 [R1+0x2c30], R70 ;  /* 0x002c304601007387 */ /* 0x0003e80000100a00 */
[----:B------:R-:W4:Y:S04]  /*1230*/  LDG.E.64 R6, desc[UR4][R250.64+0xf70] ;  /* 0x000f7004fa067981 */ /* 0x000f28000c1e1b00 */
[----:B0-----:R-:W4:Y:S04]  /*1240*/  LDG.E.64 R74, desc[UR4][R250.64+0xed0] ;  /* 0x000ed004fa4a7981 */ /* 0x001f28000c1e1b00 */
[----:B-1----:R-:W4:Y:S04]  /*1250*/  LDG.E.64 R72, desc[UR4][R250.64+0xec8] ;  /* 0x000ec804fa487981 */ /* 0x002f28000c1e1b00 */
[----:B------:R-:W4:Y:S04]  /*1260*/  LDG.E.64 R70, desc[UR4][R250.64+0xec0] ;  /* 0x000ec004fa467981 */ /* 0x000f28000c1e1b00 */
        /* <DEDUP_REMOVED lines=47> */
[----:B--2---:R0:W-:Y:S04]  /*1560*/  STL.64 [R1+0x1d88], R14 ;  /* 0x001d880e01007387 */ /* 0x0041e80000100a00 */
[----:B------:R-:W2:Y:S04]  /*1570*/  LDG.E.64 R54, desc[UR4][R2.64+0x258] ;  /* 0x0002580402367981 */ /* 0x000ea8000c1e1b00 */
[----:B------:R-:W2:Y:S04]  /*1580*/  LDG.E.64 R56, desc[UR4][R2.64+0x250] ;  /* 0x0002500402387981 */ /* 0x000ea8000c1e1b00 */
[----:B------:R-:W2:Y:S04]  /*1590*/  LDG.E.64 R58, desc[UR4][R2.64+0x248] ;  /* 0x00024804023a7981 */ /* 0x000ea8000c1e1b00 */
[----:B------:R-:W2:Y:S04]  /*15a0*/  LDG.E.64 R68, desc[UR4][R2.64+0x240] ;  /* 0x0002400402447981 */ /* 0x000ea8000c1e1b00 */
[----:B------:R-:W2:Y:S04]  /*15b0*/  LDG.E.64 R60, desc[UR4][R2.64+0x238] ;  /* 0x00023804023c7981 */ /* 0x000ea8000c1e1b00 */
[----:B------:R-:W2:Y:S04]  /*15c0*/  LDG.E.64 R62, desc[UR4][R2.64+0x230] ;  /* 0x00023004023e7981 */ /* 0x000ea8000c1e1b00 */
[----:B------:R-:W2:Y:S04]  /*15d0*/  LDG.E.64 R64, desc[UR4][R2.64+0x228] ;  /* 0x0002280402407981 */ /* 0x000ea8000c1e1b00 */
[----:B------:R-:W2:Y:S04]  /*15e0*/  LDG.E.64 R66, desc[UR4][R2.64+0x220] ;  /* 0x0002200402427981 */ /* 0x000ea8000c1e1b00 */
[----:B-----5:R-:W5:Y:S04]  /*15f0*/  LDG.E.64 R12, desc[UR4][R2.64+0x110] ;  /* 0x00011004020c7981 */ /* 0x020f68000c1e1b00 */
[----:B------:R-:W5:Y:S04]  /*1600*/  LDG.E.64 R10, desc[UR4][R2.64+0x108] ;  /* 0x00010804020a7981 */ /* 0x000f68000c1e1b00 */
[----:B---3--:R-:W3:Y:S04]  /*1610*/  LDG.E.64 R8, desc[UR4][R2.64+0x100] ;  /* 0x0001000402087981 */ /* 0x008ee8000c1e1b00 */
[----:B0-----:R-:W3:Y:S04]  /*1620*/  LDG.E.64 R14, desc[UR4][R250.64+0xfb0] ;  /* 0x000fb004fa0e7981 */ /* 0x001ee8000c1e1b00 */
[----:B----4-:R0:W-:Y:S04]  /*1630*/  STL.64 [R1+0x1d90], R18 ;  /* 0x001d901201007387 */ /* 0x0101e80000100a00 */
[----:B0-----:R-:W4:Y:S04]  /*1640*/  LDG.E.64 R18, desc[UR4][R250.64+0xf80] ;  /* 0x000f8004fa127981 */ /* 0x001f28000c1e1b00 */
[----:B------:R0:W-:Y:S04]  /*1650*/  STL.64 [R1+0x2298], R76 ;  /* 0x0022984c01007387 */ /* 0x0001e80000100a00 */
[----:B------:R1:W-:Y:S04]  /*1660*/  STL.64 [R1+0x2c20], R116 ;  /* 0x002c207401007387 */ /* 0x0003e80000100a00 */
[----:B0-----:R-:W4:Y:S04]  /*1670*/  LDG.E.64 R76, desc[UR4][R250.64+0xed8] ;  /* 0x000ed804fa4c7981 */ /* 0x001f28000c1e1b00 */
        /* <DEDUP_REMOVED lines=19> */
[----:B0-----:R-:W4:Y:S04]  /*17b0*/  LDG.E.64 R16, desc[UR4][R2.64+0x1f0] ;  /* 0x0001f00402107981 */ /* 0x001f28000c1e1b00 */
[----:B--2---:R0:W-:Y:S04]  /*17c0*/  STL.64 [R1+0x1ec8], R54 ;  /* 0x001ec83601007387 */ /* 0x0041e80000100a00 */
[----:B------:R2:W-:Y:S04]  /*17d0*/  STL.64 [R1+0x1ec0], R56 ;  /* 0x001ec03801007387 */ /* 0x0005e80000100a00 */
[----:B------:R2:W-:Y:S04]  /*17e0*/  STL.64 [R1+0x1eb8], R58 ;  /* 0x001eb83a01007387 */ /* 0x0005e80000100a00 */
[----:B------:R2:W-:Y:S04]  /*17f0*/  STL.64 [R1+0x1eb0], R68 ;  /* 0x001eb04401007387 */ /* 0x0005e80000100a00 */
[----:B------:R2:W-:Y:S04]  /*1800*/  STL.64 [R1+0x1ea8], R60 ;  /* 0x001ea83c01007387 */ /* 0x0005e80000100a00 */
[----:B------:R2:W-:Y:S04]  /*1810*/  STL.64 [R1+0x1ea0], R62 ;  /* 0x001ea03e01007387 */ /* 0x0005e80000100a00 */
[----:B------:R2:W-:Y:S04]  /*1820*/  STL.64 [R1+0x1e98], R64 ;  /* 0x001e984001007387 */ /* 0x0005e80000100a00 */
[----:B------:R2:W-:Y:S04]  /*1830*/  STL.64 [R1+0x1e90], R66 ;  /* 0x001e904201007387 */ /* 0x0005e80000100a00 */
[----:B-----5:R-:W-:Y:S04]  /*1840*/  STL.64 [R1+0x1d80], R12 ;  /* 0x001d800c01007387 */ /* 0x020fe80000100a00 */
[----:B------:R-:W-:Y:S04]  /*1850*/  STL.64 [R1+0x1d78], R10 ;  /* 0x001d780a01007387 */ /* 0x000fe80000100a00 */
[----:B---3--:R3:W-:Y:S04]  /*1860*/  STL.64 [R1+0x1d70], R8 ;  /* 0x001d700801007387 */ /* 0x0087e80000100a00 */
[----:B------:R5:W-:Y:S04]  /*1870*/  STL.64 [R1+0x2c28], R14 ;  /* 0x002c280e01007387 */ /* 0x000be80000100a00 */
        /* <DEDUP_REMOVED lines=17> */
[----:B0-----:R-:W4:Y:S04]  /*1990*/  LDG.E.64 R54, desc[UR4][R2.64+0x160] ;  /* 0x0001600402367981 */ /* 0x001f28000c1e1b00 */
[----:B--2---:R-:W2:Y:S04]  /*19a0*/  LDG.E.64 R56, desc[UR4][R2.64+0x158] ;  /* 0x0001580402387981 */ /* 0x004ea8000c1e1b00 */
[----:B------:R-:W2:Y:S04]  /*19b0*/  LDG.E.64 R58, desc[UR4][R2.64+0x150] ;  /* 0x00015004023a7981 */ /* 0x000ea8000c1e1b00 */
[----:B------:R-:W2:Y:S04]  /*19c0*/  LDG.E.64 R68, desc[UR4][R2.64+0x148] ;  /* 0x0001480402447981 */ /* 0x000ea8000c1e1b00 */
[----:B------:R-:W2:Y:S04]  /*19d0*/  LDG.E.64 R60, desc[UR4][R2.64+0x140] ;  /* 0x00014004023c7981 */ /* 0x000ea8000c1e1b00 */
[----:B------:R-:W2:Y:S04]  /*19e0*/  LDG.E.64 R62, desc[UR4][R2.64+0x138] ;  /* 0x00013804023e7981 */ /* 0x000ea8000c1e1b00 */
[----:B------:R-:W2:Y:S04]  /*19f0*/  LDG.E.64 R64, desc[UR4][R2.64+0x130] ;  /* 0x0001300402407981 */ /* 0x000ea8000c1e1b00 */
[----:B------:R-:W2:Y:S04]  /*1a00*/  LDG.E.64 R66, desc[UR4][R2.64+0x128] ;  /* 0x0001280402427981 */ /* 0x000ea8000c1e1b00 */
[----:B---3--:R-:W3:Y:S04]  /*1a10*/  LDG.E.64 R8, desc[UR4][R250.64+0xf68] ;  /* 0x000f6804fa087981 */ /* 0x008ee8000c1e1b00 */
[----:B------:R-:W3:Y:S04]  /*1a20*/  LDG.E.64 R10, desc[UR4][R250.64+0xf60] ;  /* 0x000f6004fa0a7981 */ /* 0x000ee8000c1e1b00 */
[----:B------:R-:W3:Y:S04]  /*1a30*/  LDG.E.64 R12, desc[UR4][R250.64+0xf58] ;  /* 0x000f5804fa0c7981 */ /* 0x000ee8000c1e1b00 */
[----:B-----5:R-:W5:Y:S04]  /*1a40*/  LDG.E.64 R14, desc[UR4][R250.64+0xeb8] ;  /* 0x000eb804fa0e7981 */ /* 0x020f68000c1e1b00 */
[----:B----4-:R0:W-:Y:S04]  /*1a50*/  STL.64 [R1+0x2bf8], R18 ;  /* 0x002bf81201007387 */ /* 0x0101e80000100a00 */
[----:B0-----:R-:W4:Y:S04]  /*1a60*/  LDG.E.64 R18, desc[UR4][R250.64+0xe88] ;  /* 0x000e8804fa127981 */ /* 0x001f28000c1e1b00 */
[----:B------:R0:W-:Y:S04]  /*1a70*/  STL.64 [R1+0x2c18], R114 ;  /* 0x002c187201007387 */ /* 0x0001e80000100a00 */
[----:B------:R1:W-:Y:S04]  /*1a80*/  STL.64 [R1+0x2c10], R112 ;  /* 0x002c107001007387 */ /* 0x0003e80000100a00 */
[----:B------:R1:W-:Y:S04]  /*1a90*/  STL.64 [R1+0x2c08], R110 ;  /* 0x002c086e01007387 */ /* 0x0003e80000100a00 */
[----:B------:R1:W-:Y:S04]  /*1aa0*/  STL.64 [R1+0x2c00], R108 ;  /* 0x002c006c01007387 */ /* 0x0003e80000100a00 */
[----:B------:R-:W-:Y:S04]  /*1ab0*/  STL.64 [R1+0x2bf0], R118 ;  /* 0x002bf07601007387 */ /* 0x000fe80000100a00 */
[----:B------:R-:W-:Y:S04]  /*1ac0*/  STL.64 [R1+0x2be8], R6 ;  /* 0x002be80601007387 */ /* 0x000fe80000100a00 */
        /* <DEDUP_REMOVED lines=15> */
[----:B------:R-:W-:Y:S04]  /*1bc0*/  STL.64 [R1+0x2b50], R76 ;  /* 0x002b504c01007387 */ /* 0x000fe80000100a00 */
[----:B------:R-:W-:Y:S04]  /*1bd0*/  STL.64 [R1+0x2b48], R74 ;  /* 0x002b484a01007387 */ /* 0x000fe80000100a00 */
[----:B------:R-:W-:Y:S04]  /*1be0*/  STL.64 [R1+0x2b40], R72 ;  /* 0x002b404801007387 */ /* 0x000fe80000100a00 */
[----:B------:R-:W-:Y:S04]  /*1bf0*/  STL.64 [R1+0x2b38], R70 ;  /* 0x002b384601007387 */ /* 0x000fe80000100a00 */
[----:B0-----:R-:W4:Y:S04]  /*1c00*/  LDG.E.64 R114, desc[UR4][R250.64+0xea8] ;  /* 0x000ea804fa727981 */ /* 0x001f28000c1e1b00 */
[----:B-1----:R-:W4:Y:S04]  /*1c10*/  LDG.E.64 R112, desc[UR4][R250.64+0xea0] ;  /* 0x000ea004fa707981 */ /* 0x002f28000c1e1b00 */
[----:B------:R-:W4:Y:S04]  /*1c20*/  LDG.E.64 R110, desc[UR4][R250.64+0xe98] ;  /* 0x000e9804fa6e7981 */ /* 0x000f28000c1e1b00 */
[----:B------:R-:W4:Y:S04]  /*1c30*/  LDG.E.64 R108, desc[UR4][R250.64+0xe90] ;  /* 0x000e9004fa6c7981 */ /* 0x000f28000c1e1b00 */
[----:B------:R-:W-:Y:S04]  /*1c40*/  STL.64 [R1+0x1e60], R16 ;  /* 0x001e601001007387 */ /* 0x000fe80000100a00 */
        /* <DEDUP_REMOVED lines=12> */
[----:B------:R-:W-:Y:S04]  /*1d10*/  STL.64 [R1+0x1e58], R20 ;  /* 0x001e581401007387 */ /* 0x000fe80000100a00 */
        /* <DEDUP_REMOVED lines=17> */
[----:B--2---:R-:W-:Y:S04]  /*1e30*/  STL.64 [R1+0x1dc8], R56 ;  /* 0x001dc83801007387 */ /* 0x004fe80000100a00 */
[----:B------:R-:W-:Y:S04]  /*1e40*/  STL.64 [R1+0x1dc0], R58 ;  /* 0x001dc03a01007387 */ /* 0x000fe80000100a00 */
[----:B------:R-:W-:Y:S04]  /*1e50*/  STL.64 [R1+0x1db8], R68 ;  /* 0x001db84401007387 */ /* 0x000fe80000100a00 */
[----:B------:R-:W-:Y:S04]  /*1e60*/  STL.64 [R1+0x1db0], R60 ;  /* 0x001db03c01007387 */ /* 0x000fe80000100a00 */
[----:B------:R-:W-:Y:S04]  /*1e70*/  STL.64 [R1+0x1da8], R62 ;  /* 0x001da83e01007387 */ /* 0x000fe80000100a00 */
[----:B------:R-:W-:Y:S04]  /*1e80*/  STL.64 [R1+0x1da0], R64 ;  /* 0x001da04001007387 */ /* 0x000fe80000100a00 */
[----:B------:R-:W-:Y:S04]  /*1e90*/  STL.64 [R1+0x1d98], R66 ;  /* 0x001d984201007387 */ /* 0x000fe80000100a00 */
[----:B---3--:R-:W-:Y:S04]  /*1ea0*/  STL.64 [R1+0x2be0], R8 ;  /* 0x002be00801007387 */ /* 0x008fe80000100a00 */
[----:B------:R-:W-:Y:S04]  /*1eb0*/  STL.64 [R1+0x2bd8], R10 ;  /* 0x002bd80a01007387 */ /* 0x000fe80000100a00 */
[----:B------:R-:W-:Y:S04]  /*1ec0*/  STL.64 [R1+0x2bd0], R12 ;  /* 0x002bd00c01007387 */ /* 0x000fe80000100a00 */
[----:B-----5:R-:W-:Y:S04]  /*1ed0*/  STL.64 [R1+0x2b30], R14 ;  /* 0x002b300e01007387 */ /* 0x020fe80000100a00 */
[----:B------:R-:W-:Y:S04]  /*1ee0*/  STL.64 [R1+0x2b28], R116 ;  /* 0x002b287401007387 */ /* 0x000fe80000100a00 */
[----:B------:R-:W2:Y:S04]  /*1ef0*/  LDG.E.64 R84, desc[UR4][R250.64+0xe00] ;  /* 0x000e0004fa547981 */ /* 0x000ea8000c1e1b00 */
[----:B------:R-:W3:Y:S04]  /*1f00*/  LDG.E.64 R82, desc[UR4][R250.64+0xdf8] ;  /* 0x000df804fa527981 */ /* 0x000ee8000c1e1b00 */
[----:B----4-:R0:W-:Y:S04]  /*1f10*/  STL.64 [R1+0x2b00], R18 ;  /* 0x002b001201007387 */ /* 0x0101e80000100a00 */
[----:B------:R-:W4:Y:S04]  /*1f20*/  LDG.E.64 R80, desc[UR4][R250.64+0xdf0] ;  /* 0x000df004fa507981 */ /* 0x000f28000c1e1b00 */
[----:B------:R-:W5:Y:S04]  /*1f30*/  LDG.E.64 R78, desc[UR4][R250.64+0xde8] ;  /* 0x000de804fa4e7981 */ /* 0x000f68000c1e1b00 */
[----:B0-----:R-:W2:Y:S04]  /*1f40*/  LDG.E.64 R18, desc[UR4][R250.64+0xd90] ;  /* 0x000d9004fa127981 */ /* 0x001ea8000c1e1b00 */
        /* <DEDUP_REMOVED lines=18> */
[----:B------:R-:W-:-:S03]  /*2070*/  PRMT R0, R5, 0x7770, RZ ;  /* 0x0000777005007816 */ /* 0x000fc600000000ff */
[----:B------:R-:W5:Y:S04]  /*2080*/  LDG.E.64 R16, desc[UR4][R2.64+0xf8] ;  /* 0x0000f80402107981 */ /* 0x000f68000c1e1b00 */
[----:B------:R-:W5:Y:S04]  /*2090*/  LDG.E.64 R36, desc[UR4][R2.64+0xb0] ;  /* 0x0000b00402247981 */ /* 0x000f68000c1e1b00 */
[----:B------:R-:W5:Y:S04]  /*20a0*/  LDG.E.64 R38, desc[UR4][R2.64+0xa8] ;  /* 0x0000a80402267981 */ /* 0x000f68000c1e1b00 */
[----:B------:R-:W5:Y:S04]  /*20b0*/  LDG.E.64 R52, desc[UR4][R2.64+0x70] ;  /* 0x0000700402347981 */ /* 0x000f68000c1e1b00 */
[----:B------:R0:W-:Y:S04]  /*20c0*/  STL.64 [R1+0x2b20], R114 ;  /* 0x002b207201007387 */ /* 0x0001e80000100a00 */
[----:B------:R1:W-:Y:S04]  /*20d0*/  STL.64 [R1+0x2b18], R112 ;  /* 0x002b187001007387 */ /* 0x0003e80000100a00 */
[----:B------:R1:W-:Y:S04]  /*20e0*/  STL.64 [R1+0x2b10], R110 ;  /* 0x002b106e01007387 */ /* 0x0003e80000100a00 */
[----:B------:R1:W-:Y:S04]  /*20f0*/  STL.64 [R1+0x2b08], R108 ;  /* 0x002b086c01007387 */ /* 0x0003e80000100a00 */
[----:B0-----:R-:W5:Y:S04]  /*2100*/  LDG.E.64 R114, desc[UR4][R250.64+0xdb0] ;  /* 0x000db004fa727981 */ /* 0x001f68000c1e1b00 */
        /* <DEDUP_REMOVED lines=8> */
[----:B-1----:R-:W5:Y:S04]  /*2190*/  LDG.E.64 R112, desc[UR4][R250.64+0xda8] ;  /* 0x000da804fa707981 */ /* 0x002f68000c1e1b00 */
[----:B------:R-:W5:Y:S04]  /*21a0*/  LDG.E.64 R110, desc[UR4][R250.64+0xda0] ;  /* 0x000da004fa6e7981 */ /* 0x000f68000c1e1b00 */
[----:B------:R-:W5:Y:S04]  /*21b0*/  LDG.E.64 R108, desc[UR4][R250.64+0xd98] ;  /* 0x000d9804fa6c7981 */ /* 0x000f68000c1e1b00 */
[----:B0-----:R-:W5:Y:S04]  /*21c0*/  LDG.E.64 R106, desc[UR4][R250.64+0xd60] ;  /* 0x000d6004fa6a7981 */ /* 0x001f68000c1e1b00 */
[----:B------:R-:W5:Y:S04]  /*21d0*/  LDG.E.64 R104, desc[UR4][R250.64+0xd58] ;  /* 0x000d5804fa687981 */ /* 0x000f68000c1e1b00 */
[----:B------:R-:W5:Y:S04]  /*21e0*/  LDG.E.64 R102, desc[UR4][R250.64+0xd50] ;  /* 0x000d5004fa667981 */ /* 0x000f68000c1e1b00 */
[----:B------:R-:W5:Y:S04]  /*21f0*/  LDG.E.64 R100, desc[UR4][R250.64+0xd48] ;  /* 0x000d4804fa647981 */ /* 0x000f68000c1e1b00 */
[----:B------:R-:W5:Y:S04]  /*2200*/  LDG.E.64 R98, desc[UR4][R250.64+0xd40] ;  /* 0x000d4004fa627981 */ /* 0x000f68000c1e1b00 */
[----:B------:R-:W5:Y:S04]  /*2210*/  LDG.E.64 R96, desc[UR4][R250.64+0xd38] ;  /* 0x000d3804fa607981 */ /* 0x000f68000c1e1b00 */
[----:B------:R-:W5:Y:S04]  /*2220*/  LDG.E.64 R94, desc[UR4][R250.64+0xd30] ;  /* 0x000d3004fa5e7981 */ /* 0x000f68000c1e1b00 */
[----:B------:R-:W5:Y:S04]  /*2230*/  LDG.E.64 R92, desc[UR4][R250.64+0xd28] ;  /* 0x000d2804fa5c7981 */ /* 0x000f68000c1e1b00 */
[----:B------:R0:W-:Y:S04]  /*2240*/  STL.64 [R1+0x2a90], R90 ;  /* 0x002a905a01007387 */ /* 0x0001e80000100a00 */
        /* <DEDUP_REMOVED lines=16> */
[----:B0-----:R-:W2:Y:S04]  /*2350*/  LDG.E.64 R18, desc[UR4][R250.64+0xc98] ;  /* 0x000c9804fa127981 */ /* 0x001ea8000c1e1b00 */
[----:B------:R0:W-:Y:S04]  /*2360*/  STL.64 [R1+0x2af8], R118 ;  /* 0x002af87601007387 */ /* 0x0001e80000100a00 */
[----:B------:R1:W-:Y:S04]  /*2370*/  STL.64 [R1+0x2a88], R88 ;  /* 0x002a885801007387 */ /* 0x0003e80000100a00 */
[----:B------:R1:W-:Y:S04]  /*2380*/  STL.64 [R1+0x2a80], R86 ;  /* 0x002a805601007387 */ /* 0x0003e80000100a00 */
[----:B------:R1:W-:Y:S04]  /*2390*/  STL.64 [R1+0x2a78], R84 ;  /* 0x002a785401007387 */ /* 0x0003e80000100a00 */
[----:B---3--:R3:W-:Y:S04]  /*23a0*/  STL.64 [R1+0x2a70], R82 ;  /* 0x002a705201007387 */ /* 0x0087e80000100a00 */
[----:B----4-:R4:W-:Y:S04]  /*23b0*/  STL.64 [R1+0x2a68], R80 ;  /* 0x002a685001007387 */ /* 0x0109e80000100a00 */
[----:B-----5:R5:W-:Y:S04]  /*23c0*/  STL.64 [R1+0x2a60], R78 ;  /* 0x002a604e01007387 */ /* 0x020be80000100a00 */
[----:B------:R5:W-:Y:S04]  /*23d0*/  STL.64 [R1+0x2a58], R76 ;  /* 0x002a584c01007387 */ /* 0x000be80000100a00 */
[----:B------:R5:W-:Y:S04]  /*23e0*/  STL.64 [R1+0x2a50], R74 ;  /* 0x002a504a01007387 */ /* 0x000be80000100a00 */
[----:B------:R5:W-:Y:S04]  /*23f0*/  STL.64 [R1+0x2a48], R72 ;  /* 0x002a484801007387 */ /* 0x000be80000100a00 */
[----:B------:R5:W-:Y:S04]  /*2400*/  STL.64 [R1+0x2a40], R70 ;  /* 0x002a404601007387 */ /* 0x000be80000100a00 */
[----:B------:R5:W-:Y:S04]  /*2410*/  STL.64 [R1+0x2a38], R14 ;  /* 0x002a380e01007387 */ /* 0x000be80000100a00 */
[----:B------:R5:W-:Y:S04]  /*2420*/  STL.64 [R1+0x2a30], R116 ;  /* 0x002a307401007387 */ /* 0x000be80000100a00 */
[----:B0-----:R-:W2:Y:S04]  /*2430*/  LDG.E.64 R118, desc[UR4][R250.64+0xd88] ;  /* 0x000d8804fa767981 */ /* 0x001ea8000c1e1b00 */
[----:B-1----:R-:W2:Y:S04]  /*2440*/  LDG.E.64 R88, desc[UR4][R250.64+0xd18] ;  /* 0x000d1804fa587981 */ /* 0x002ea8000c1e1b00 */
[----:B------:R-:W2:Y:S04]  /*2450*/  LDG.E.64 R86, desc[UR4][R250.64+0xd10] ;  /* 0x000d1004fa567981 */ /* 0x000ea8000c1e1b00 */
[----:B------:R-:W2:Y:S04]  /*2460*/  LDG.E.64 R84, desc[UR4][R250.64+0xd08] ;  /* 0x000d0804fa547981 */ /* 0x000ea8000c1e1b00 */
[----:B---3--:R-:W3:Y:S04]  /*2470*/  LDG.E.64 R82, desc[UR4][R250.64+0xd00] ;  /* 0x000d0004fa527981 */ /* 0x008ee8000c1e1b00 */
[----:B----4-:R-:W4:Y:S04]  /*2480*/  LDG.E.64 R80, desc[UR4][R250.64+0xcf8] ;  /* 0x000cf804fa507981 */ /* 0x010f28000c1e1b00 */
[----:B-----5:R-:W5:Y:S04]  /*2490*/  LDG.E.64 R78, desc[UR4][R250.64+0xcf0] ;  /* 0x000cf004fa4e7981 */ /* 0x020f68000c1e1b00 */
[----:B------:R-:W5:Y:S04]  /*24a0*/  LDG.E.64 R76, desc[UR4][R250.64+0xce8] ;  /* 0x000ce804fa4c7981 */ /* 0x000f68000c1e1b00 */
[----:B------:R-:W5:Y:S04]  /*24b0*/  LDG.E.64 R74, desc[UR4][R250.64+0xce0] ;  /* 0x000ce004fa4a7981 */ /* 0x000f68000c1e1b00 */
[----:B------:R-:W5:Y:S04]  /*24c0*/  LDG.E.64 R72, desc[UR4][R250.64+0xcd8] ;  /* 0x000cd804fa487981 */ /* 0x000f68000c1e1b00 */
[----:B------:R0:W-:Y:S04]  /*24d0*/  STL.64 [R1+0x2a28], R114 ;  /* 0x002a287201007387 */ /* 0x0001e80000100a00 */
[----:B------:R-:W5:Y:S04]  /*24e0*/  LDG.E.64 R70, desc[UR4][R250.64+0xcd0] ;  /* 0x000cd004fa467981 */ /* 0x000f68000c1e1b00 */
[----:B------:R-:W5:Y:S04]  /*24f0*/  LDG.E.64 R14, desc[UR4][R250.64+0xcc8] ;  /* 0x000cc804fa0e7981 */ /* 0x000f68000c1e1b00 */
[----:B------:R-:W5:Y:S04]  /*2500*/  LDG.E.64 R116, desc[UR4][R250.64+0xcc0] ;  /* 0x000cc004fa747981 */ /* 0x000f68000c1e1b00 */
        /* <DEDUP_REMOVED lines=24> */
[----:B0-----:R-:W5:Y:S04]  /*2690*/  LDG.E.64 R90, desc[UR4][R250.64+0xc28] ;  /* 0x000c2804fa5a7981 */ /* 0x001f68000c1e1b00 */
        /* <DEDUP_REMOVED lines=12> */
[----:B0-----:R-:W2:Y:S04]  /*2760*/  LDG.E.64 R118, desc[UR4][R250.64+0xc90] ;  /* 0x000c9004fa767981 */ /* 0x001ea8000c1e1b00 */
[----:B------:R0:W-:Y:S04]  /*2770*/  STL.64 [R1+0x2948], R70 ;  /* 0x0029484601007387 */ /* 0x0001e80000100a00 */
[----:B------:R0:W-:Y:S04]  /*2780*/  STL.64 [R1+0x2940], R14 ;  /* 0x0029400e01007387 */ /* 0x0001e80000100a00 */
[----:B------:R0:W-:Y:S04]  /*2790*/  STL.64 [R1+0x2938], R116 ;  /* 0x0029387401007387 */ /* 0x0001e80000100a00 */
[----:B------:R0:W-:Y:S04]  /*27a0*/  STL.64 [R1+0x2930], R114 ;  /* 0x0029307201007387 */ /* 0x0001e80000100a00 */
        /* <DEDUP_REMOVED lines=9> */
[----:B0-----:R-:W5:Y:S04]  /*2840*/  LDG.E.64 R70, desc[UR4][R250.64+0xbd8] ;  /* 0x000bd804fa467981 */ /* 0x001f68000c1e1b00 */
[----:B------:R-:W5:Y:S04]  /*2850*/  LDG.E.64 R14, desc[UR4][R250.64+0xbd0] ;  /* 0x000bd004fa0e7981 */ /* 0x000f68000c1e1b00 */
        /* <DEDUP_REMOVED lines=36> */
[----:B------:R0:W-:Y:S04]  /*2aa0*/  STL.64 [R1+0x2908], R118 ;  /* 0x0029087601007387 */ /* 0x0001e80000100a00 */
[----:B0-----:R-:W2:Y:S04]  /*2ab0*/  LDG.E.64 R118, desc[UR4][R250.64+0xb98] ;  /* 0x000b9804fa767981 */ /* 0x001ea8000c1e1b00 */
        /* <DEDUP_REMOVED lines=16> */
[----:B---3--:R-:W3:Y:S04]  /*2bc0*/  LDG.E.64 R82, desc[UR4][R250.64+0xb10] ;  /* 0x000b1004fa527981 */ /* 0x008ee8000c1e1b00 */
[----:B----4-:R-:W4:Y:S04]  /*2bd0*/  LDG.E.64 R80, desc[UR4][R250.64+0xb08] ;  /* 0x000b0804fa507981 */ /* 0x010f28000c1e1b00 */
[----:B-----5:R-:W5:Y:S04]  /*2be0*/  LDG.E.64 R78, desc[UR4][R250.64+0xb00] ;  /* 0x000b0004fa4e7981 */ /* 0x020f68000c1e1b00 */
        /* <DEDUP_REMOVED lines=78> */
[----:B------:R-:W5:Y:S04]  /*30d0*/  LDG.E.64 R116, desc[UR4][R250.64+0x9d8] ;  /* 0x0009d804fa747981 */ /* 0x000f68000c1e1b00 */
[----:B------:R-:W5:Y:S04]  /*30e0*/  LDG.E.64 R114, desc[UR4][R250.64+0x9d0] ;  /* 0x0009d004fa727981 */ /* 0x000f68000c1e1b00 */
        /* <DEDUP_REMOVED lines=12> */
[----:B--2---:R1:W-:Y:S04]  /*31b0*/  STL.64 [R1+0x2638], R18 ;  /* 0x0026381201007387 */ /* 0x0043e80000100a00 */
[----:B0-----:R-:W2:Y:S04]  /*31c0*/  LDG.E.64 R90, desc[UR4][R250.64+0x968] ;  /* 0x00096804fa5a7981 */ /* 0x001ea8000c1e1b00 */
[----:B-1----:R-:W2:Y:S04]  /*31d0*/  LDG.E.64 R18, desc[UR4][R250.64+0x8c8] ;  /* 0x0008c804fa127981 */ /* 0x002ea8000c1e1b00 */
        /* <DEDUP_REMOVED lines=10> */
[----:B------:R0:W-:Y:S04]  /*3280*/  STL.64 [R1+0x2658], R118 ;  /* 0x0026587601007387 */ /* 0x0001e80000100a00 */
[----:B------:R-:W2:Y:S04]  /*3290*/  LDG.E.64 R10, desc[UR4][R250.64+0xb80] ;  /* 0x000b8004fa0a7981 */ /* 0x000ea8000c1e1b00 */
[----:B------:R-:W2:Y:S04]  /*32a0*/  LDG.E.64 R12, desc[UR4][R250.64+0xb78] ;  /* 0x000b7804fa0c7981 */ /* 0x000ea8000c1e1b00 */
[----:B------:R-:W2:Y:S04]  /*32b0*/  LDG.E.64 R126, desc[UR4][R250.64+0x908] ;  /* 0x00090804fa7e7981 */ /* 0x000ea8000c1e1b00 */
[----:B------:R-:W2:Y:S04]  /*32c0*/  LDG.E.64 R124, desc[UR4][R250.64+0x900] ;  /* 0x00090004fa7c7981 */ /* 0x000ea8000c1e1b00 */
[----:B------:R-:W2:Y:S04]  /*32d0*/  LDG.E.64 R122, desc[UR4][R250.64+0x8f8] ;  /* 0x0008f804fa7a7981 */ /* 0x000ea8000c1e1b00 */
[----:B------:R-:W2:Y:S04]  /*32e0*/  LDG.E.64 R120, desc[UR4][R250.64+0x8f0] ;  /* 0x0008f004fa787981 */ /* 0x000ea8000c1e1b00 */
        /* <DEDUP_REMOVED lines=50> */
[----:B------:R1:W-:Y:S04]  /*3610*/  STL.64 [R1+0x2540], R18 ;  /* 0x0025401201007387 */ /* 0x0003e80000100a00 */
[----:B0-----:R-:W2:Y:S04]  /*3620*/  LDG.E.64 R90, desc[UR4][R250.64+0x870] ;  /* 0x00087004fa5a7981 */ /* 0x001ea8000c1e1b00 */
[----:B-1----:R-:W2:Y:S04]  /*3630*/  LDG.E.64 R18, desc[UR4][R250.64+0x7d0] ;  /* 0x0007d004fa127981 */ /* 0x002ea8000c1e1b00 */
[----:B------:R-:W-:Y:S04]  /*3640*/  STL.64 [R1+0x2808], R6 ;  /* 0x0028080601007387 */ /* 0x000fe80000100a00 */
[----:B------:R-:W-:Y:S04]  /*3650*/  STL.64 [R1+0x2800], R8 ;  /* 0x0028000801007387 */ /* 0x000fe80000100a00 */
[----:B------:R-:W-:Y:S04]  /*3660*/  STL.64 [R1+0x27f8], R10 ;  /* 0x0027f80a01007387 */ /* 0x000fe80000100a00 */
[----:B------:R-:W-:Y:S04]  /*3670*/  STL.64 [R1+0x27f0], R12 ;  /* 0x0027f00c01007387 */ /* 0x000fe80000100a00 */
[----:B------:R0:W-:Y:S04]  /*3680*/  STL.64 [R1+0x2580], R126 ;  /* 0x0025807e01007387 */ /* 0x0001e80000100a00 */
[----:B------:R-:W-:Y:S04]  /*3690*/  STL.64 [R1+0x2578], R124 ;  /* 0x0025787c01007387 */ /* 0x000fe80000100a00 */
[----:B------:R-:W-:Y:S04]  /*36a0*/  STL.64 [R1+0x2570], R122 ;  /* 0x0025707a01007387 */ /* 0x000fe80000100a00 */
[----:B------:R-:W-:Y:S04]  /*36b0*/  STL.64 [R1+0x2568], R120 ;  /* 0x0025687801007387 */ /* 0x000fe80000100a00 */
[----:B------:R-:W-:Y:S01]  /*36c0*/  STL.64 [R1+0x2560], R118 ;  /* 0x0025607601007387 */ /* 0x000fe20000100a00 */
[----:B------:R-:W-:-:S03]  /*36d0*/  PRMT R5, R5, 0x7771, RZ ;  /* 0x0000777105057816 */ /* 0x000fc600000000ff */
[----:B0-----:R-:W2:Y:S04]  /*36e0*/  LDG.E.64 R126, desc[UR4][R250.64+0x810] ;  /* 0x00081004fa7e7981 */ /* 0x001ea8000c1e1b00 */
[----:B------:R-:W-:Y:S04]  /*36f0*/  STL.64 [R1+0x25d8], R88 ;  /* 0x0025d85801007387 */ /* 0x000fe80000100a00 */
[----:B------:R-:W-:Y:S04]  /*3700*/  STL.64 [R1+0x25d0], R86 ;  /* 0x0025d05601007387 */ /* 0x000fe80000100a00 */
[----:B------:R-:W-:Y:S04]  /*3710*/  STL.64 [R1+0x25c8], R84 ;  /* 0x0025c85401007387 */ /* 0x000fe80000100a00 */
[----:B---3--:R-:W-:Y:S04]  /*3720*/  STL.64 [R1+0x25c0], R82 ;  /* 0x0025c05201007387 */ /* 0x008fe80000100a00 */
[----:B----4-:R-:W-:Y:S04]  /*3730*/  STL.64 [R1+0x25b8], R80 ;  /* 0x0025b85001007387 */ /* 0x010fe80000100a00 */
[----:B-----5:R-:W-:Y:S04]  /*3740*/  STL.64 [R1+0x25b0], R78 ;  /* 0x0025b04e01007387 */ /* 0x020fe80000100a00 */
        /* <DEDUP_REMOVED lines=18> */
[----:B0-----:R-:W3:Y:S01]  /*3870*/  LDG.E.64 R14, desc[UR4][R250.64+0x818] ;  /* 0x00081804fa0e7981 */ /* 0x001ee2000c1e1b00 */
[----:B------:R-:W-:-:S03]  /*3880*/  PRMT R5, R0, 0x3340, R5 ;  /* 0x0000334000057816 */ /* 0x000fc60000000005 */
[----:B------:R-:W4:Y:S04]  /*3890*/  LDG.E.64 R88, desc[UR4][R250.64+0x868] ;  /* 0x00086804fa587981 */ /* 0x000f28000c1e1b00 */
[----:B------:R-:W5:Y:S04]  /*38a0*/  LDG.E.64 R86, desc[UR4][R250.64+0x860] ;  /* 0x00086004fa567981 */ /* 0x000f68000c1e1b00 */
[----:B--2---:R-:W-:Y:S04]  /*38b0*/  STL.64 [R1+0x24e8], R90 ;  /* 0x0024e85a01007387 */ /* 0x004fe80000100a00 */
[----:B------:R0:W-:Y:S04]  /*38c0*/  STL.64 [R1+0x2448], R18 ;  /* 0x0024481201007387 */ /* 0x0001e80000100a00 */
[----:B------:R-:W2:Y:S04]  /*38d0*/  LDG.E.64 R84, desc[UR4][R250.64+0x858] ;  /* 0x00085804fa547981 */ /* 0x000ea8000c1e1b00 */
[----:B------:R-:W2:Y:S04]  /*38e0*/  LDG.E.64 R82, desc[UR4][R250.64+0x850] ;  /* 0x00085004fa527981 */ /* 0x000ea8000c1e1b00 */
[----:B0-----:R-:W3:Y:S04]  /*38f0*/  LDG.E.64 R18, desc[UR4][R250.64+0x6d8] ;  /* 0x0006d804fa127981 */ /* 0x001ee8000c1e1b00 */
        /* <DEDUP_REMOVED lines=28> */
[----:B---3--:R0:W-:Y:S04]  /*3ac0*/  STL.64 [R1+0x2350], R18 ;  /* 0x0023501201007387 */ /* 0x0081e80000100a00 */
[----:B0-----:R-:W3:Y:S04]  /*3ad0*/  LDG.E.64 R18, desc[UR4][R250.64+0x1440] ;  /* 0x00144004fa127981 */ /* 0x001ee8000c1e1b00 */
[----:B---3--:R0:W-:Y:S04]  /*3ae0*/  STL.64 [R1+0x1d30], R18 ;  /* 0x001d301201007387 */ /* 0x0081e80000100a00 */
[----:B0-----:R-:W3:Y:S04]  /*3af0*/  LDG.E.64 R18, desc[UR4][R250.64+0x1370] ;  /* 0x00137004fa127981 */ /* 0x001ee8000c1e1b00 */
[----:B---3--:R0:W-:Y:S02]  /*3b00*/  STL.64 [R1+0x2c58], R18 ;  /* 0x002c581201007387 */ /* 0x0081e40000100a00 */
[----:B0-----:R-:W-:Y:S01]  /*3b10*/  MOV R18, R20 ;  /* 0x0000001400127202 */ /* 0x001fe20000000f00 */
[----:B------:R-:W-:-:S02]  /*3b20*/  IMAD.MOV.U32 R19, RZ, RZ, R21 ;  /* 0x000000ffff137224 */ /* 0x000fc400078e0015 */
[----:B------:R-:W3:Y:S04]  /*3b30*/  LDG.E.64 R20, desc[UR4][R250.64+0x1368] ;  /* 0x00136804fa147981 */ /* 0x000ee8000c1e1b00 */
[----:B---3--:R0:W-:Y:S02]  /*3b40*/  STL.64 [R1+0x2c60], R20 ;  /* 0x002c601401007387 */ /* 0x0081e40000100a00 */
[----:B0-----:R-:W-:Y:S02]  /*3b50*/  IMAD.MOV.U32 R20, RZ, RZ, R22 ;  /* 0x000000ffff147224 */ /* 0x001fe400078e0016 */
[----:B------:R-:W-:Y:S02]  /*3b60*/  IMAD.MOV.U32 R21, RZ, RZ, R23 ;  /* 0x000000ffff157224 */ /* 0x000fe400078e0017 */
[----:B------:R-:W3:Y:S04]  /*3b70*/  LDG.E.64 R22, desc[UR4][R250.64+0x1360] ;  /* 0x00136004fa167981 */ /* 0x000ee8000c1e1b00 */
[----:B---3--:R0:W-:Y:S02]  /*3b80*/  STL.64 [R1+0x2c68], R22 ;  /* 0x002c681601007387 */ /* 0x0081e40000100a00 */
[----:B0-----:R-:W-:-:S02]  /*3b90*/  IMAD.MOV.U32 R22, RZ, RZ, R24 ;  /* 0x000000ffff167224 */ /* 0x001fc400078e0018 */
[----:B------:R-:W-:Y:S02]  /*3ba0*/  IMAD.MOV.U32 R23, RZ, RZ, R25 ;  /* 0x000000ffff177224 */ /* 0x000fe400078e0019 */
[----:B------:R-:W3:Y:S04]  /*3bb0*/  LDG.E.64 R24, desc[UR4][R250.64+0x1358] ;  /* 0x00135804fa187981 */ /* 0x000ee8000c1e1b00 */
[----:B---3--:R0:W-:Y:S02]  /*3bc0*/  STL.64 [R1+0x2c70], R24 ;  /* 0x002c701801007387 */ /* 0x0081e40000100a00 */
[----:B0-----:R-:W-:Y:S01]  /*3bd0*/  MOV R24, R26 ;  /* 0x0000001a00187202 */ /* 0x001fe20000000f00 */
[----:B------:R-:W-:Y:S02]  /*3be0*/  IMAD.MOV.U32 R25, RZ, RZ, R27 ;  /* 0x000000ffff197224 */ /* 0x000fe400078e001b */
[----:B------:R-:W3:Y:S04]  /*3bf0*/  LDG.E.64 R26, desc[UR4][R250.64+0x1350] ;  /* 0x00135004fa1a7981 */ /* 0x000ee8000c1e1b00 */
[----:B------:R0:W-:Y:S04]  /*3c00*/  STL.64 [R1+0x2490], R14 ;  /* 0x0024900e01007387 */ /* 0x0001e80000100a00 */
[----:B0-----:R-:W4:Y:S04]  /*3c10*/  LDG.E.64 R14, desc[UR4][R250.64+0x720] ;  /* 0x00072004fa0e7981 */ /* 0x001f28000c1e1b00 */
[----:B---3--:R0:W-:Y:S02]  /*3c20*/  STL.64 [R1+0x2c78], R26 ;  /* 0x002c781a01007387 */ /* 0x0081e40000100a00 */
[----:B0-----:R-:W-:-:S02]  /*3c30*/  IMAD.MOV.U32 R26, RZ, RZ, R28 ;  /* 0x000000ffff1a7224 */ /* 0x001fc400078e001c */
[----:B------:R-:W-:Y:S02]  /*3c40*/  IMAD.MOV.U32 R27, RZ, RZ, R29 ;  /* 0x000000ffff1b7224 */ /* 0x000fe400078e001d */
[----:B------:R-:W3:Y:S04]  /*3c50*/  LDG.E.64 R28, desc[UR4][R250.64+0x1348] ;  /* 0x00134804fa1c7981 */ /* 0x000ee8000c1e1b00 */
[----:B----4-:R0:W-:Y:S04]  /*3c60*/  STL.64 [R1+0x2398], R14 ;  /* 0x0023980e01007387 */ /* 0x0101e80000100a00 */
        /* <DEDUP_REMOVED lines=8> */
[----:B0-----:R-:W-:Y:S01]  /*3cf0*/  MOV R30, R32 ;  /* 0x00000020001e7202 */ /* 0x001fe20000000f00 */
[----:B------:R-:W-:-:S02]  /*3d00*/  IMAD.MOV.U32 R31, RZ, RZ, R33 ;  /* 0x000000ffff1f7224 */ /* 0x000fc400078e0021 */
[----:B------:R-:W3:Y:S01]  /*3d10*/  LDG.E.64 R32, desc[UR4][R250.64+0x1338] ;  /* 0x00133804fa207981 */ /* 0x000ee2000c1e1b00 */
[----:B----4-:R-:W-:Y:S02]  /*3d20*/  IMAD.MOV.U32 R252, RZ, RZ, R14 ;  /* 0x000000fffffc7224 */ /* 0x010fe400078e000e */
[----:B------:R-:W-:Y:S02]  /*3d30*/  IMAD.MOV.U32 R0, RZ, RZ, R15 ;  /* 0x000000ffff007224 */ /* 0x000fe400078e000f */
[----:B------:R-:W4:Y:S04]  /*3d40*/  LDG.E.64 R14, desc[UR4][R250.64+0x1380] ;  /* 0x00138004fa0e7981 */ /* 0x000f28000c1e1b00 */
[----:B---3--:R0:W-:Y:S02]  /*3d50*/  STL.64 [R1+0x2c90], R32 ;  /* 0x002c902001007387 */ /* 0x0081e40000100a00 */
[----:B0-----:R-:W-:-:S02]  /*3d60*/  IMAD.MOV.U32 R32, RZ, RZ, R34 ;  /* 0x000000ffff207224 */ /* 0x001fc400078e0022 */
[----:B------:R-:W-:Y:S02]  /*3d70*/  IMAD.MOV.U32 R33, RZ, RZ, R35 ;  /* 0x000000ffff217224 */ /* 0x000fe400078e0023 */
[----:B------:R-:W3:Y:S04]  /*3d80*/  LDG.E.64 R34, desc[UR4][R250.64+0x1330] ;  /* 0x00133004fa227981 */ /* 0x000ee8000c1e1b00 */
[----:B----4-:R0:W-:Y:S02]  /*3d90*/  STL.64 [R1+0x2c48], R14 ;  /* 0x002c480e01007387 */ /* 0x0101e40000100a00 */
[----:B0-----:R-:W-:Y:S02]  /*3da0*/  IMAD.MOV.U32 R14, RZ, RZ, R16 ;  /* 0x000000ffff0e7224 */ /* 0x001fe400078e0010 */
[----:B------:R-:W-:-:S02]  /*3db0*/  IMAD.MOV.U32 R15, RZ, RZ, R17 ;  /* 0x000000ffff0f7224 */ /* 0x000fc400078e0011 */
[----:B------:R-:W4:Y:S04]  /*3dc0*/  LDG.E.64 R16, desc[UR4][R250.64+0x1378] ;  /* 0x00137804fa107981 */ /* 0x000f28000c1e1b00 */
[----:B---3--:R0:W-:Y:S02]  /*3dd0*/  STL.64 [R1+0x2c98], R34 ;  /* 0x002c982201007387 */ /* 0x0081e40000100a00 */
[----:B0-----:R-:W-:Y:S02]  /*3de0*/  IMAD.MOV.U32 R34, RZ, RZ, R36 ;  /* 0x000000ffff227224 */ /* 0x001fe400078e0024 */
[----:B------:R-:W-:Y:S02]  /*3df0*/  IMAD.MOV.U32 R35, RZ, RZ, R37 ;  /* 0x000000ffff237224 */ /* 0x000fe400078e0025 */
[----:B------:R-:W3:Y:S04]  /*3e00*/  LDG.E.64 R36, desc[UR4][R250.64+0x1328] ;  /* 0x00132804fa247981 */ /* 0x000ee8000c1e1b00 */
[----:B----4-:R0:W-:Y:S02]  /*3e10*/  STL.64 [R1+0x2c50], R16 ;  /* 0x002c501001007387 */ /* 0x0101e40000100a00 */
[----:B0-----:R-:W-:-:S02]  /*3e20*/  IMAD.MOV.U32 R16, RZ, RZ, R52 ;  /* 0x000000ffff107224 */ /* 0x001fc400078e0034 */
[----:B------:R-:W-:Y:S02]  /*3e30*/  IMAD.MOV.U32 R17, RZ, RZ, R53 ;  /* 0x000000ffff117224 */ /* 0x000fe400078e0035 */
[----:B------:R-:W4:Y:S04]  /*3e40*/  LDG.E.64 R52, desc[UR4][R250.64+0x12e8] ;  /* 0x0012e804fa347981 */ /* 0x000f28000c1e1b00 */
[----:B---3--:R0:W-:Y:S02]  /*3e50*/  STL.64 [R1+0x2ca0], R36 ;  /* 0x002ca02401007387 */ /* 0x0081e40000100a00 */
[----:B0-----:R-:W-:Y:S01]  /*3e60*/  MOV R36, R38 ;  /* 0x0000002600247202 */ /* 0x001fe20000000f00 */
[----:B------:R-:W-:Y:S02]  /*3e70*/  IMAD.MOV.U32 R37, RZ, RZ, R39 ;  /* 0x000000ffff257224 */ /* 0x000fe400078e0027 */
[----:B------:R-:W3:Y:S04]  /*3e80*/  LDG.E.64 R38, desc[UR4][R250.64+0x1320] ;  /* 0x00132004fa267981 */ /* 0x000ee8000c1e1b00 */
[----:B----4-:R0:W-:Y:S02]  /*3e90*/  STL.64 [R1+0x2ce0], R52 ;  /* 0x002ce03401007387 */ /* 0x0101e40000100a00 */
[----:B0-----:R-:W-:Y:S01]  /*3ea0*/  MOV R52, R54 ;  /* 0x0000003600347202 */ /* 0x001fe20000000f00 */
        /* <DEDUP_REMOVED lines=11> */
[----:B0-----:R-:W-:Y:S02]  /*3f60*/  IMAD.MOV.U32 R40, RZ, RZ, R42 ;  /* 0x000000ffff287224 */ /* 0x001fe400078e002a */
[----:B------:R-:W-:-:S02]  /*3f70*/  IMAD.MOV.U32 R41, RZ, RZ, R43 ;  /* 0x000000ffff297224 */ /* 0x000fc400078e002b */
[----:B------:R-:W3:Y:S04]  /*3f80*/  LDG.E.64 R42, desc[UR4][R250.64+0x1310] ;  /* 0x00131004fa2a7981 */ /* 0x000ee8000c1e1b00 */
[----:B----4-:R0:W-:Y:S02]  /*3f90*/  STL.64 [R1+0x2cf0], R56 ;  /* 0x002cf03801007387 */ /* 0x0101e40000100a00 */
[----:B0-----:R-:W-:Y:S02]  /*3fa0*/  IMAD.MOV.U32 R56, RZ, RZ, R58 ;  /* 0x000000ffff387224 */ /* 0x001fe400078e003a */
[----:B------:R-:W-:Y:S02]  /*3fb0*/  IMAD.MOV.U32 R57, RZ, RZ, R59 ;  /* 0x000000ffff397224 */ /* 0x000fe400078e003b */
[----:B------:R-:W4:Y:S04]  /*3fc0*/  LDG.E.64 R58, desc[UR4][R250.64+0x12d0] ;  /* 0x0012d004fa3a7981 */ /* 0x000f28000c1e1b00 */
[----:B---3--:R0:W-:Y:S02]  /*3fd0*/  STL.64 [R1+0x2cb8], R42 ;  /* 0x002cb82a01007387 */ /* 0x0081e40000100a00 */
[----:B0-----:R-:W-:Y:S01]  /*3fe0*/  MOV R42, R44 ;  /* 0x0000002c002a7202 */ /* 0x001fe20000000f00 */
[----:B------:R-:W-:-:S02]  /*3ff0*/  IMAD.MOV.U32 R43, RZ, RZ, R45 ;  /* 0x000000ffff2b7224 */ /* 0x000fc400078e002d */
[----:B------:R-:W3:Y:S04]  /*4000*/  LDG.E.64 R44, desc[UR4][R250.64+0x1308] ;  /* 0x00130804fa2c7981 */ /* 0x000ee8000c1e1b00 */
[----:B----4-:R0:W-:Y:S04]  /*4010*/  STL.64 [R1+0x2cf8], R58 ;  /* 0x002cf83a01007387 */ /* 0x0101e80000100a00 */
[----:B------:R1:W-:Y:S04]  /*4020*/  STL.64 [R1+0x24e0], R88 ;  /* 0x0024e05801007387 */ /* 0x0003e80000100a00 */
[----:B-----5:R4:W-:Y:S01]  /*4030*/  STL.64 [R1+0x24d8], R86 ;  /* 0x0024d85601007387 */ /* 0x0209e20000100a00 */
[----:B0-----:R-:W-:Y:S01]  /*4040*/  MOV R58, R60 ;  /* 0x0000003c003a7202 */ /* 0x001fe20000000f00 */
[----:B------:R-:W-:-:S02]  /*4050*/  IMAD.MOV.U32 R59, RZ, RZ, R61 ;  /* 0x000000ffff3b7224 */ /* 0x000fc400078e003d */
[----:B------:R-:W5:Y:S04]  /*4060*/  LDG.E.64 R60, desc[UR4][R250.64+0x12c8] ;  /* 0x0012c804fa3c7981 */ /* 0x000f68000c1e1b00 */
        /* <DEDUP_REMOVED lines=9> */
[----:B----4-:R-:W4:Y:S04]  /*4100*/  LDG.E.64 R86, desc[UR4][R250.64+0x768] ;  /* 0x00076804fa567981 */ /* 0x010f28000c1e1b00 */
        /* <DEDUP_REMOVED lines=8> */
[----:B---3--:R0:W-:Y:S02]  /*4190*/  STL.64 [R1+0x2cc0], R44 ;  /* 0x002cc02c01007387 */ /* 0x0081e40000100a00 */
[----:B0-----:R-:W-:-:S02]  /*41a0*/  IMAD.MOV.U32 R44, RZ, RZ, R46 ;  /* 0x000000ffff2c7224 */ /* 0x001fc400078e002e */
[----:B------:R-:W-:Y:S02]  /*41b0*/  IMAD.MOV.U32 R45, RZ, RZ, R47 ;  /* 0x000000ffff2d7224 */ /* 0x000fe400078e002f */
[----:B------:R-:W3:Y:S04]  /*41c0*/  LDG.E.64 R46, desc[UR4][R250.64+0x1300] ;  /* 0x00130004fa2e7981 */ /* 0x000ee8000c1e1b00 */
[----:B-----5:R0:W-:Y:S04]  /*41d0*/  STL.64 [R1+0x2d00], R60 ;  /* 0x002d003c01007387 */ /* 0x0201e80000100a00 */
[----:B------:R1:W-:Y:S04]  /*41e0*/  STL.64 [R1+0x2488], R126 ;  /* 0x0024887e01007387 */ /* 0x0003e80000100a00 */
[----:B------:R5:W-:Y:S01]  /*41f0*/  STL.64 [R1+0x2480], R124 ;  /* 0x0024807c01007387 */ /* 0x000be20000100a00 */
[----:B0-----:R-:W-:-:S02]  /*4200*/  IMAD.MOV.U32 R60, RZ, RZ, R62 ;  /* 0x000000ffff3c7224 */ /* 0x001fc400078e003e */
[----:B------:R-:W-:Y:S01]  /*4210*/  IMAD.MOV.U32 R61, RZ, RZ, R63 ;  /* 0x000000ffff3d7224 */ /* 0x000fe200078e003f */
[----:B------:R0:W-:Y:S04]  /*4220*/  STL.64 [R1+0x2478], R122 ;  /* 0x0024787a01007387 */ /* 0x0001e80000100a00 */
[----:B------:R-:W3:Y:S04]  /*4230*/  LDG.E.64 R62, desc[UR4][R250.64+0x12c0] ;  /* 0x0012c004fa3e7981 */ /* 0x000ee8000c1e1b00 */
        /* <DEDUP_REMOVED lines=17> */
[----:B----4-:R4:W-:Y:S04]  /*4350*/  STL.64 [R1+0x23e0], R86 ;  /* 0x0023e05601007387 */ /* 0x0109e80000100a00 */
[----:B------:R4:W-:Y:S04]  /*4360*/  STL.64 [R1+0x23d8], R84 ;  /* 0x0023d85401007387 */ /* 0x0009e80000100a00 */
[----:B--2---:R2:W-:Y:S04]  /*4370*/  STL.64 [R1+0x23d0], R82 ;  /* 0x0023d05201007387 */ /* 0x0045e80000100a00 */
[----:B------:R2:W-:Y:S04]  /*4380*/  STL.64 [R1+0x23c8], R80 ;  /* 0x0023c85001007387 */ /* 0x0005e80000100a00 */
[----:B------:R2:W-:Y:S04]  /*4390*/  STL.64 [R1+0x23c0], R78 ;  /* 0x0023c04e01007387 */ /* 0x0005e80000100a00 */
[----:B------:R2:W-:Y:S04]  /*43a0*/  STL.64 [R1+0x23b8], R76 ;  /* 0x0023b84c01007387 */ /* 0x0005e80000100a00 */
[----:B------:R2:W-:Y:S04]  /*43b0*/  STL.64 [R1+0x23b0], R74 ;  /* 0x0023b04a01007387 */ /* 0x0005e80000100a00 */
[----:B------:R2:W-:Y:S04]  /*43c0*/  STL.64 [R1+0x23a8], R72 ;  /* 0x0023a84801007387 */ /* 0x0005e80000100a00 */
[----:B------:R2:W-:Y:S04]  /*43d0*/  STL.64 [R1+0x23a0], R70 ;  /* 0x0023a04601007387 */ /* 0x0005e80000100a00 */
[----:B-1----:R-:W3:Y:S04]  /*43e0*/  LDG.E.64 R126, desc[UR4][R250.64+0x718] ;  /* 0x00071804fa7e7981 */ /* 0x002ee8000c1e1b00 */
[----:B-----5:R-:W5:Y:S04]  /*43f0*/  LDG.E.64 R124, desc[UR4][R250.64+0x710] ;  /* 0x00071004fa7c7981 */ /* 0x020f68000c1e1b00 */
        /* <DEDUP_REMOVED lines=18> */
[----:B----4-:R-:W4:Y:S04]  /*4520*/  LDG.E.64 R86, desc[UR4][R250.64+0x670] ;  /* 0x00067004fa567981 */ /* 0x010f28000c1e1b00 */
[----:B------:R-:W4:Y:S04]  /*4530*/  LDG.E.64 R84, desc[UR4][R250.64+0x668] ;  /* 0x00066804fa547981 */ /* 0x000f28000c1e1b00 */
        /* <DEDUP_REMOVED lines=10> */
[----:B------:R-:W3:Y:S01]  /*45e0*/  LDG.E.64 R48, desc[UR4][R250.64+0x12f8] ;  /* 0x0012f804fa307981 */ /* 0x000ee2000c1e1b00 */
[----:B------:R-:W-:-:S03]  /*45f0*/  PRMT R4, R4, 0x5410, R5 ;  /* 0x0000541004047816 */ /* 0x000fc60000000005 */
[----:B------:R-:W3:Y:S04]  /*4600*/  LDG.E R5, desc[UR4][R2.64+0x4] ;  /* 0x0000040402057981 */ /* 0x000ee8000c1e1900 */
[----:B------:R0:W-:Y:S04]  /*4610*/  STL.64 [R1+0x2d08], R62 ;  /* 0x002d083e01007387 */ /* 0x0001e80000100a00 */
[----:B------:R-:W3:Y:S01]  /*4620*/  LDG.E.64 R2, desc[UR4][R2.64+0x28] ;  /* 0x0000280402027981 */ /* 0x000ee2000c1e1b00 */
[----:B0-----:R-:W-:Y:S02]  /*4630*/  IMAD.MOV.U32 R62, RZ, RZ, R64 ;  /* 0x000000ffff3e7224 */ /* 0x001fe400078e0040 */
[----:B------:R-:W-:-:S02]  /*4640*/  IMAD.MOV.U32 R63, RZ, RZ, R65 ;  /* 0x000000ffff3f7224 */ /* 0x000fc400078e0041 */
[----:B------:R-:W3:Y:S04]  /*4650*/  LDG.E.64 R64, desc[UR4][R250.64+0x12b8] ;  /* 0x0012b804fa407981 */ /* 0x000ee8000c1e1b00 */
[----:B------:R0:W-:Y:S04]  /*4660*/  STL.64 [R1+0x2390], R126 ;  /* 0x0023907e01007387 */ /* 0x0001e80000100a00 */
        /* <DEDUP_REMOVED lines=19> */
[----:B----4-:R-:W-:Y:S04]  /*47a0*/  STL.64 [R1+0x22e8], R86 ;  /* 0x0022e85601007387 */ /* 0x010fe80000100a00 */
        /* <DEDUP_REMOVED lines=8> */
[----:B0-----:R-:W2:Y:S04]  /*4830*/  LDG.E.64 R126, desc[UR4][R250.64+0x1478] ;  /* 0x00147804fa7e7981 */ /* 0x001ea8000c1e1b00 */
[----:B-1----:R-:W4:Y:S04]  /*4840*/  LDG.E.64 R124, desc[UR4][R250.64+0x1470] ;  /* 0x00147004fa7c7981 */ /* 0x002f28000c1e1b00 */
        /* <DEDUP_REMOVED lines=16> */
[----:B---3--:R0:W-:Y:S04]  /*4950*/  STL.64 [R1+0x2cd0], R48 ;  /* 0x002cd03001007387 */ /* 0x0081e80000100a00 */
[----:B------:R-:W3:Y:S04]  /*4960*/  LDG.E.64 R90, desc[UR4][R250.64+0x13e0] ;  /* 0x0013e004fa5a7981 */ /* 0x000ee8000c1e1b00 */
[----:B------:R-:W3:Y:S01]  /*4970*/  LDG.E.64 R88, desc[UR4][R250.64+0x13d8] ;  /* 0x0013d804fa587981 */ /* 0x000ee2000c1e1b00 */
[----:B0-----:R-:W-:Y:S01]  /*4980*/  MOV R48, R50 ;  /* 0x0000003200307202 */ /* 0x001fe20000000f00 */
[----:B------:R-:W-:-:S02]  /*4990*/  IMAD.MOV.U32 R49, RZ, RZ, R51 ;  /* 0x000000ffff317224 */ /* 0x000fc400078e0033 */
        /* <DEDUP_REMOVED lines=10> */
[----:B------:R0:W-:Y:S02]  /*4a40*/  STL.64 [R1+0x2d10], R64 ;  /* 0x002d104001007387 */ /* 0x0001e40000100a00 */
[----:B0-----:R-:W-:Y:S01]  /*4a50*/  MOV R64, R66 ;  /* 0x0000004200407202 */ /* 0x001fe20000000f00 */
[----:B------:R-:W-:-:S02]  /*4a60*/  IMAD.MOV.U32 R65, RZ, RZ, R67 ;  /* 0x000000ffff417224 */ /* 0x000fc400078e0043 */
[----:B------:R-:W3:Y:S04]  /*4a70*/  LDG.E.64 R66, desc[UR4][R250.64+0x12b0] ;  /* 0x0012b004fa427981 */ /* 0x000ee8000c1e1b00 */
[----:B--2---:R-:W-:Y:S04]  /*4a80*/  STL.64 [R1+0x1d68], R126 ;  /* 0x001d687e01007387 */ /* 0x004fe80000100a00 */
[----:B----4-:R-:W-:Y:S04]  /*4a90*/  STL.64 [R1+0x1d60], R124 ;  /* 0x001d607c01007387 */ /* 0x010fe80000100a00 */
[----:B-----5:R-:W-:Y:S04]  /*4aa0*/  STL.64 [R1+0x1d58], R122 ;  /* 0x001d587a01007387 */ /* 0x020fe80000100a00 */
        /* <DEDUP_REMOVED lines=12> */
[----:B------:R0:W-:Y:S04]  /*4b70*/  STL.64 [R1+0x1ce8], R96 ;  /* 0x001ce86001007387 */ /* 0x0001e80000100a00 */
[----:B------:R-:W-:Y:S04]  /*4b80*/  STL.64 [R1+0x1ce0], R94 ;  /* 0x001ce05e01007387 */ /* 0x000fe80000100a00 */
[----:B------:R1:W-:Y:S04]  /*4b90*/  STL.64 [R1+0x1cd8], R92 ;  /* 0x001cd85c01007387 */ /* 0x0003e80000100a00 */
[----:B0-----:R-:W2:Y:S04]  /*4ba0*/  LDG.E.64 R96, desc[UR4][R250.64+0x1238] ;  /* 0x00123804fa607981 */ /* 0x001ea8000c1e1b00 */
[----:B---3--:R-:W-:Y:S04]  /*4bb0*/  STL.64 [R1+0x1cd0], R90 ;  /* 0x001cd05a01007387 */ /* 0x008fe80000100a00 */
[----:B------:R-:W-:Y:S04]  /*4bc0*/  STL.64 [R1+0x1cc8], R88 ;  /* 0x001cc85801007387 */ /* 0x000fe80000100a00 */
[----:B-1----:R-:W3:Y:S04]  /*4bd0*/  LDG.E.64 R92, desc[UR4][R250.64+0x1248] ;  /* 0x00124804fa5c7981 */ /* 0x002ee8000c1e1b00 */
[----:B------:R-:W-:Y:S04]  /*4be0*/  STL.64 [R1+0x1cc0], R86 ;  /* 0x001cc05601007387 */ /* 0x000fe80000100a00 */
[----:B------:R0:W-:Y:S04]  /*4bf0*/  STL.64 [R1+0x2cd8], R50 ;  /* 0x002cd83201007387 */ /* 0x0001e80000100a00 */
[----:B------:R-:W-:Y:S04]  /*4c00*/  STL.64 [R1+0x1cb8], R84 ;  /* 0x001cb85401007387 */ /* 0x000fe80000100a00 */
[----:B------:R-:W-:Y:S04]  /*4c10*/  STL.64 [R1+0x1cb0], R82 ;  /* 0x001cb05201007387 */ /* 0x000fe80000100a00 */
[----:B------:R-:W-:Y:S01]  /*4c20*/  STL.64 [R1+0x1ca8], R80 ;  /* 0x001ca85001007387 */ /* 0x000fe20000100a00 */
[----:B0-----:R-:W-:-:S02]  /*4c30*/  IMAD.MOV.U32 R50, RZ, RZ, R68 ;  /* 0x000000ffff327224 */ /* 0x001fc400078e0044 */
[----:B------:R-:W-:Y:S01]  /*4c40*/  IMAD.MOV.U32 R51, RZ, RZ, R69 ;  /* 0x000000ffff337224 */ /* 0x000fe200078e0045 */
[----:B------:R-:W-:Y:S04]  /*4c50*/  STL.64 [R1+0x1ca0], R78 ;  /* 0x001ca04e01007387 */ /* 0x000fe80000100a00 */
[----:B------:R-:W-:Y:S04]  /*4c60*/  STL.64 [R1+0x1c98], R76 ;  /* 0x001c984c01007387 */ /* 0x000fe80000100a00 */
[----:B------:R-:W-:Y:S04]  /*4c70*/  STL.64 [R1+0x1c90], R74 ;  /* 0x001c904a01007387 */ /* 0x000fe80000100a00 */
[----:B------:R0:W-:Y:S04]  /*4c80*/  STL.64 [R1+0x1c88], R72 ;  /* 0x001c884801007387 */ /* 0x0001e80000100a00 */
[----:B------:R1:W-:Y:S04]  /*4c90*/  STL.64 [R1+0x1c80], R70 ;  /* 0x001c804601007387 */ /* 0x0003e80000100a00 */
[----:B------:R-:W4:Y:S04]  /*4ca0*/  LDG.E.64 R68, desc[UR4][R250.64+0x12a8] ;  /* 0x0012a804fa447981 */ /* 0x000f28000c1e1b00 */
[----:B0-----:R-:W5:Y:S04]  /*4cb0*/  LDG.E.64 R72, desc[UR4][R250.64+0x1298] ;  /* 0x00129804fa487981 */ /* 0x001f68000c1e1b00 */
[----:B-1----:R-:W4:Y:S04]  /*4cc0*/  LDG.E.64 R70, desc[UR4][R250.64+0x12a0] ;  /* 0x0012a004fa467981 */ /* 0x002f28000c1e1b00 */
[----:B------:R-:W5:Y:S04]  /*4cd0*/  LDG.E.64 R74, desc[UR4][R250.64+0x1290] ;  /* 0x00129004fa4a7981 */ /* 0x000f68000c1e1b00 */
[----:B------:R-:W4:Y:S04]  /*4ce0*/  LDG.E.64 R76, desc[UR4][R250.64+0x1288] ;  /* 0x00128804fa4c7981 */ /* 0x000f28000c1e1b00 */
[----:B------:R-:W5:Y:S04]  /*4cf0*/  LDG.E.64 R78, desc[UR4][R250.64+0x1280] ;  /* 0x00128004fa4e7981 */ /* 0x000f68000c1e1b00 */
[----:B------:R-:W4:Y:S04]  /*4d00*/  LDG.E.64 R80, desc[UR4][R250.64+0x1278] ;  /* 0x00127804fa507981 */ /* 0x000f28000c1e1b00 */
[----:B------:R-:W5:Y:S04]  /*4d10*/  LDG.E.64 R82, desc[UR4][R250.64+0x1270] ;  /* 0x00127004fa527981 */ /* 0x000f68000c1e1b00 */
[----:B------:R-:W4:Y:S04]  /*4d20*/  LDG.E.64 R84, desc[UR4][R250.64+0x1268] ;  /* 0x00126804fa547981 */ /* 0x000f28000c1e1b00 */
[----:B------:R-:W5:Y:S04]  /*4d30*/  LDG.E.64 R86, desc[UR4][R250.64+0x1260] ;  /* 0x00126004fa567981 */ /* 0x000f68000c1e1b00 */
[----:B------:R-:W4:Y:S04]  /*4d40*/  LDG.E.64 R88, desc[UR4][R250.64+0x1258] ;  /* 0x00125804fa587981 */ /* 0x000f28000c1e1b00 */
[----:B------:R-:W5:Y:S04]  /*4d50*/  LDG.E.64 R90, desc[UR4][R250.64+0x1250] ;  /* 0x00125004fa5a7981 */ /* 0x000f68000c1e1b00 */
[----:B------:R-:W3:Y:S04]  /*4d60*/  LDG.E.64 R94, desc[UR4][R250.64+0x1240] ;  /* 0x00124004fa5e7981 */ /* 0x000ee8000c1e1b00 */
[----:B------:R-:W2:Y:S04]  /*4d70*/  LDG.E.64 R98, desc[UR4][R250.64+0x1230] ;  /* 0x00123004fa627981 */ /* 0x000ea8000c1e1b00 */
        /* <DEDUP_REMOVED lines=15> */
[----:B------:R-:W-:Y:S04]  /*4e70*/  STL.64 [R1+0x7d8], R4 ;  /* 0x0007d80401007387 */ /* 0x000fe80000100a00 */
[----:B------:R0:W-:Y:S02]  /*4e80*/  STL.64 [R1+0x7e0], R6 ;  /* 0x0007e00601007387 */ /* 0x0001e40000100a00 */
[----:B0-----:R-:W-:Y:S01]  /*4e90*/  MOV R6, R52 ;  /* 0x0000003400067202 */ /* 0x001fe20000000f00 */
[----:B------:R-:W-:-:S02]  /*4ea0*/  IMAD.MOV.U32 R7, RZ, RZ, R53 ;  /* 0x000000ffff077224 */ /* 0x000fc400078e0035 */
[----:B------:R-:W-:Y:S02]  /*4eb0*/  IMAD.MOV.U32 R52, RZ, RZ, R34 ;  /* 0x000000ffff347224 */ /* 0x000fe400078e0022 */
[----:B------:R-:W-:Y:S02]  /*4ec0*/  IMAD.MOV.U32 R53, RZ, RZ, R35 ;  /* 0x000000ffff357224 */ /* 0x000fe400078e0023 */
[----:B------:R-:W-:Y:S02]  /*4ed0*/  IMAD.MOV.U32 R34, RZ, RZ, R14 ;  /* 0x000000ffff227224 */ /* 0x000fe400078e000e */
[----:B------:R-:W-:Y:S02]  /*4ee0*/  IMAD.MOV.U32 R35, RZ, RZ, R15 ;  /* 0x000000ffff237224 */ /* 0x000fe400078e000f */
[----:B------:R-:W2:Y:S01]  /*4ef0*/  LDL.LU.64 R14, [R1+0x1db0] ;  /* 0x001db000010e7983 */ /* 0x000ea20000300a00 */
[----:B------:R-:W-:-:S03]  /*4f00*/  IMAD.MOV.U32 R4, RZ, RZ, R48 ;  /* 0x000000ffff047224 */ /* 0x000fc600078e0030 */
[----:B------:R0:W-:Y:S01]  /*4f10*/  STL.64 [R1+0x7e8], R8 ;  /* 0x0007e80801007387 */ /* 0x0001e20000100a00 */
[----:B------:R-:W-:-:S03]  /*4f20*/  IMAD.MOV.U32 R5, RZ, RZ, R49 ;  /* 0x000000ffff057224 */ /* 0x000fc600078e0031 */
[----:B------:R1:W-:Y:S01]  /*4f30*/  STL.64 [R1+0x7f0], R10 ;  /* 0x0007f00a01007387 */ /* 0x0003e20000100a00 */
[----:B------:R-:W-:-:S03]  /*4f40*/  IMAD.MOV.U32 R48, RZ, RZ, R30 ;  /* 0x000000ffff307224 */ /* 0x000fc600078e001e */
[----:B------:R1:W-:Y:S01]  /*4f50*/  STL.64 [R1+0x808], R64 ;  /* 0x0008084001007387 */ /* 0x0003e20000100a00 */
[----:B------:R-:W-:-:S03]  /*4f60*/  IMAD.MOV.U32 R49, RZ, RZ, R31 ;  /* 0x000000ffff317224 */ /* 0x000fc600078e001f */
[----:B------:R1:W-:Y:S01]  /*4f70*/  STL.64 [R1+0x810], R62 ;  /* 0x0008103e01007387 */ /* 0x0003e20000100a00 */
[----:B0-----:R-:W-:Y:S02]  /*4f80*/  IMAD.MOV.U32 R8, RZ, RZ, R54 ;  /* 0x000000ffff087224 */ /* 0x001fe400078e0036 */
[----:B------:R-:W-:Y:S01]  /*4f90*/  IMAD.MOV.U32 R9, RZ, RZ, R55 ;  /* 0x000000ffff097224 */ /* 0x000fe200078e0037 */
[----:B------:R0:W-:Y:S01]  /*4fa0*/  STL.64 [R1+0x818], R60 ;  /* 0x0008183c01007387 */ /* 0x0001e20000100a00 */
[----:B-1----:R-:W-:Y:S01]  /*4fb0*/  IMAD.MOV.U32 R10, RZ, RZ, R56 ;  /* 0x000000ffff0a7224 */ /* 0x002fe200078e0038 */
[----:B------:R-:W-:Y:S01]  /*4fc0*/  MOV R56, R38 ;  /* 0x0000002600387202 */ /* 0x000fe20000000f00 */
[----:B------:R-:W-:Y:S01]  /*4fd0*/  IMAD.MOV.U32 R11, RZ, RZ, R57 ;  /* 0x000000ffff0b7224 */ /* 0x000fe200078e0039 */
[----:B------:R1:W-:Y:S01]  /*4fe0*/  STL.64 [R1+0x820], R58 ;  /* 0x0008203a01007387 */ /* 0x0003e20000100a00 */
[----:B------:R-:W-:Y:S01]  /*4ff0*/  IMAD.MOV.U32 R64, RZ, RZ, R46 ;  /* 0x000000ffff407224 */ /* 0x000fe200078e002e */
[----:B------:R-:W-:Y:S01]  /*5000*/  MOV R38, R20 ;  /* 0x0000001400267202 */ /* 0x000fe20000000f00 */
[----:B------:R-:W-:Y:S01]  /*5010*/  IMAD.MOV.U32 R65, RZ, RZ, R47 ;  /* 0x000000ffff417224 */ /* 0x000fe200078e002f */
[----:B------:R1:W-:Y:S01]  /*5020*/  STL.64 [R1+0x828], R50 ;  /* 0x0008283201007387 */ /* 0x0003e20000100a00 */
[----:B------:R-:W-:Y:S01]  /*5030*/  MOV R62, R44 ;  /* 0x0000002c003e7202 */ /* 0x000fe20000000f00 */
[----:B------:R-:W-:Y:S01]  /*5040*/  IMAD.MOV.U32 R63, RZ, RZ, R45 ;  /* 0x000000ffff3f7224 */ /* 0x000fe200078e002d */
[----:B------:R-:W-:Y:S01]  /*5050*/  MOV R44, R26 ;  /* 0x0000001a002c7202 */ /* 0x000fe20000000f00 */
[----:B0-----:R-:W-:Y:S01]  /*5060*/  IMAD.MOV.U32 R60, RZ, RZ, R42 ;  /* 0x000000ffff3c7224 */ /* 0x001fe200078e002a */
[----:B------:R0:W-:Y:S01]  /*5070*/  STL.64 [R1+0x848], R16 ;  /* 0x0008481001007387 */ /* 0x0001e20000100a00 */
[----:B------:R-:W-:-:S02]  /*5080*/  IMAD.MOV.U32 R61, RZ, RZ, R43 ;  /* 0x000000ffff3d7224 */ /* 0x000fc400078e002b */
[----:B-1----:R-:W-:Y:S01]  /*5090*/  IMAD.MOV.U32 R58, RZ, RZ, R40 ;  /* 0x000000ffff3a7224 */ /* 0x002fe200078e0028 */
[----:B------:R-:W4:Y:S01]  /*50a0*/  LDL.LU.64 R30, [R1+0x1d78] ;  /* 0x001d7800011e7983 */ /* 0x000f220000300a00 */
[----:B------:R-:W-:Y:S02]  /*50b0*/  IMAD.MOV.U32 R59, RZ, RZ, R41 ;  /* 0x000000ffff3b7224 */ /* 0x000fe400078e0029 */
[----:B------:R-:W-:Y:S01]  /*50c0*/  IMAD.MOV.U32 R57, RZ, RZ, R39 ;  /* 0x000000ffff397224 */ /* 0x000fe200078e0027 */
[----:B------:R-:W-:Y:S01]  /*50d0*/  MOV R50, R32 ;  /* 0x0000002000327202 */ /* 0x000fe20000000f00 */
[----:B------:R-:W-:Y:S02]  /*50e0*/  IMAD.MOV.U32 R54, RZ, RZ, R36 ;  /* 0x000000ffff367224 */ /* 0x000fe400078e0024 */
[----:B------:R-:W-:Y:S01]  /*50f0*/  IMAD.MOV.U32 R55, RZ, RZ, R37 ;  /* 0x000000ffff377224 */ /* 0x000fe200078e0025 */
[----:B0-----:R-:W5:Y:S01]  /*5100*/  LDL.LU.64 R16, [R1+0x1db8] ;  /* 0x001db80001107983 */ /* 0x001f620000300a00 */
[----:B------:R-:W-:-:S02]  /*5110*/  IMAD.MOV.U32 R51, RZ, RZ, R33 ;  /* 0x000000ffff337224 */ /* 0x000fc400078e0021 */
[----:B------:R-:W-:Y:S01]  /*5120*/  IMAD.MOV.U32 R46, RZ, RZ, R28 ;  /* 0x000000ffff2e7224 */ /* 0x000fe200078e001c */
[----:B------:R-:W3:Y:S01]  /*5130*/  LDL.LU.64 R32, [R1+0x1d70] ;  /* 0x001d700001207983 */ /* 0x000ee20000300a00 */
[----:B------:R-:W-:Y:S02]  /*5140*/  IMAD.MOV.U32 R47, RZ, RZ, R29 ;  /* 0x000000ffff2f7224 */ /* 0x000fe400078e001d */
[----:B------:R-:W-:Y:S01]  /*5150*/  IMAD.MOV.U32 R45, RZ, RZ, R27 ;  /* 0x000000ffff2d7224 */ /* 0x000fe200078e001b */
[----:B------:R-:W5:Y:S01]  /*5160*/  LDL.LU.64 R28, [R1+0x1d80] ;  /* 0x001d8000011c7983 */ /* 0x000f620000300a00 */
[----:B------:R-:W-:Y:S02]  /*5170*/  IMAD.MOV.U32 R42, RZ, RZ, R24 ;  /* 0x000000ffff2a7224 */ /* 0x000fe400078e0018 */
[----:B------:R-:W-:Y:S01]  /*5180*/  IMAD.MOV.U32 R43, RZ, RZ, R25 ;  /* 0x000000ffff2b7224 */ /* 0x000fe200078e0019 */
[----:B------:R-:W5:Y:S01]  /*5190*/  LDL.LU.64 R26, [R1+0x1d88] ;  /* 0x001d8800011a7983 */ /* 0x000f620000300a00 */
[----:B------:R-:W-:-:S02]  /*51a0*/  IMAD.MOV.U32 R40, RZ, RZ, R22 ;  /* 0x000000ffff287224 */ /* 0x000fc400078e0016 */
[----:B------:R-:W-:Y:S01]  /*51b0*/  IMAD.MOV.U32 R41, RZ, RZ, R23 ;  /* 0x000000ffff297224 */ /* 0x000fe200078e0017 */
[----:B------:R-:W5:Y:S01]  /*51c0*/  LDL.LU.64 R24, [R1+0x1d90] ;  /* 0x001d900001187983 */ /* 0x000f620000300a00 */
[----:B------:R-:W-:Y:S02]  /*51d0*/  IMAD.MOV.U32 R39, RZ, RZ, R21 ;  /* 0x000000ffff277224 */ /* 0x000fe400078e0015 */
[----:B------:R-:W-:Y:S01]  /*51e0*/  IMAD.MOV.U32 R36, RZ, RZ, R18 ;  /* 0x000000ffff247224 */ /* 0x000fe200078e0012 */
[----:B------:R-:W5:Y:S01]  /*51f0*/  LDL.LU.64 R22, [R1+0x1d98] ;  /* 0x001d980001167983 */ /* 0x000f620000300a00 */
[----:B------:R-:W-:-:S03]  /*5200*/  IMAD.MOV.U32 R37, RZ, RZ, R19 ;  /* 0x000000ffff257224 */ /* 0x000fc600078e0013 */
[----:B------:R-:W5:Y:S04]  /*5210*/  LDL.LU.64 R20, [R1+0x1da0] ;  /* 0x001da00001147983 */ /* 0x000f680000300a00 */
[----:B------:R-:W5:Y:S04]  /*5220*/  LDL.LU.64 R18, [R1+0x1da8] ;  /* 0x001da80001127983 */ /* 0x000f680000300a00 */
[----:B--2---:R0:W-:Y:S04]  /*5230*/  STL.64 [R1+0x918], R14 ;  /* 0x0009180e01007387 */ /* 0x0041e80000100a00 */
[----:B0-----:R-:W2:Y:S04]  /*5240*/  LDL.LU.64 R14, [R1+0x1dd8] ;  /* 0x001dd800010e7983 */ /* 0x001ea80000300a00 */
        /* <DEDUP_REMOVED lines=29> */
[----:B0-----:R-:W2:Y:S04]  /*5420*/  LDL.LU.64 R10, [R1+0x1dc0] ;  /* 0x001dc000010a7983 */ /* 0x001ea80000300a00 */
[----:B-1----:R-:W2:Y:S04]  /*5430*/  LDL.LU.64 R8, [R1+0x1dc8] ;  /* 0x001dc80001087983 */ /* 0x002ea80000300a00 */
[----:B------:R-:W2:Y:S04]  /*5440*/  LDL.LU.64 R6, [R1+0x1dd0] ;  /* 0x001dd00001067983 */ /* 0x000ea80000300a00 */
        /* <DEDUP_REMOVED lines=17> */
[----:B---3--:R-:W3:Y:S04]  /*5560*/  LDL.LU.64 R32, [R1+0x1e68] ;  /* 0x001e680001207983 */ /* 0x008ee80000300a00 */
[----:B----4-:R-:W4:Y:S04]  /*5570*/  LDL.LU.64 R30, [R1+0x1e70] ;  /* 0x001e7000011e7983 */ /* 0x010f280000300a00 */
[----:B-----5:R-:W5:Y:S04]  /*5580*/  LDL.LU.64 R28, [R1+0x1e78] ;  /* 0x001e7800011c7983 */ /* 0x020f680000300a00 */
[----:B------:R-:W5:Y:S04]  /*5590*/  LDL.LU.64 R26, [R1+0x1e80] ;  /* 0x001e8000011a7983 */ /* 0x000f680000300a00 */
[----:B------:R-:W5:Y:S04]  /*55a0*/  LDL.LU.64 R24, [R1+0x1e88] ;  /* 0x001e880001187983 */ /* 0x000f680000300a00 */
[----:B------:R-:W5:Y:S04]  /*55b0*/  LDL.LU.64 R22, [R1+0x1e90] ;  /* 0x001e900001167983 */ /* 0x000f680000300a00 */
[----:B------:R-:W5:Y:S04]  /*55c0*/  LDL.LU.64 R20, [R1+0x1e98] ;  /* 0x001e980001147983 */ /* 0x000f680000300a00 */
[----:B------:R-:W5:Y:S04]  /*55d0*/  LDL.LU.64 R18, [R1+0x1ea0] ;  /* 0x001ea00001127983 */ /* 0x000f680000300a00 */
[----:B------:R-:W5:Y:S04]  /*55e0*/  LDL.LU.64 R16, [R1+0x1ea8] ;  /* 0x001ea80001107983 */ /* 0x000f680000300a00 */
[----:B--2---:R0:W-:Y:S04]  /*55f0*/  STL.64 [R1+0x940], R14 ;  /* 0x0009400e01007387 */ /* 0x0041e80000100a00 */
[----:B0-----:R-:W2:Y:S04]  /*5600*/  LDL.LU.64 R14, [R1+0x1eb0] ;  /* 0x001eb000010e7983 */ /* 0x001ea80000300a00 */
[----:B------:R0:W-:Y:S04]  /*5610*/  STL.64 [R1+0x928], R10 ;  /* 0x0009280a01007387 */ /* 0x0001e80000100a00 */
[----:B------:R1:W-:Y:S04]  /*5620*/  STL.64 [R1+0x930], R8 ;  /* 0x0009300801007387 */ /* 0x0003e80000100a00 */
        /* <DEDUP_REMOVED lines=25> */
[----:B------:R-:W-:Y:S04]  /*57c0*/  STL.64 [R1+0xa08], R18 ;  /* 0x000a081201007387 */ /* 0x000fe80000100a00 */
[----:B------:R3:W-:Y:S04]  /*57d0*/  STL.64 [R1+0xa10], R16 ;  /* 0x000a101001007387 */ /* 0x0007e80000100a00 */
[----:B0-----:R-:W4:Y:S04]  /*57e0*/  LDL.LU.64 R10, [R1+0x1eb8] ;  /* 0x001eb800010a7983 */ /* 0x001f280000300a00 */
[----:B-1----:R-:W5:Y:S04]  /*57f0*/  LDL.LU.64 R8, [R1+0x1ec0] ;  /* 0x001ec00001087983 */ /* 0x002f680000300a00 */
[----:B------:R-:W5:Y:S04]  /*5800*/  LDL.LU.64 R6, [R1+0x1ec8] ;  /* 0x001ec80001067983 */ /* 0x000f680000300a00 */
[----:B---3--:R-:W3:Y:S04]  /*5810*/  LDL.LU.64 R16, [R1+0x1ed0] ;  /* 0x001ed00001107983 */ /* 0x008ee80000300a00 */
[----:B------:R-:W5:Y:S04]  /*5820*/  LDL.LU.64 R4, [R1+0x1ed8] ;  /* 0x001ed80001047983 */ /* 0x000f680000300a00 */
        /* <DEDUP_REMOVED lines=14> */
[----:B--2---:R0:W-:Y:S04]  /*5910*/  STL.64 [R1+0xa18], R14 ;  /* 0x000a180e01007387 */ /* 0x0041e80000100a00 */
        /* <DEDUP_REMOVED lines=10> */
[----:B0-----:R-:W4:Y:S04]  /*59c0*/  LDL.LU.64 R14, [R1+0x1fa0] ;  /* 0x001fa000010e7983 */ /* 0x001f280000300a00 */
[----:B---3--:R0:W-:Y:S04]  /*59d0*/  STL.64 [R1+0xa38], R16 ;  /* 0x000a381001007387 */ /* 0x0081e80000100a00 */
[----:B0-----:R-:W3:Y:S04]  /*59e0*/  LDL.LU.64 R16, [R1+0x1fb0] ;  /* 0x001fb00001107983 */ /* 0x001ee80000300a00 */
[----:B----4-:R0:W-:Y:S04]  /*59f0*/  STL.64 [R1+0xb08], R14 ;  /* 0x000b080e01007387 */ /* 0x0101e80000100a00 */
[----:B0-----:R-:W4:Y:S04]  /*5a00*/  LDL.LU.64 R14, [R1+0x1fd0] ;  /* 0x001fd000010e7983 */ /* 0x001f280000300a00 */
[----:B---3--:R0:W-:Y:S04]  /*5a10*/  STL.64 [R1+0xb10], R16 ;  /* 0x000b101001007387 */ /* 0x0081e80000100a00 */
[----:B0-----:R-:W3:Y:S04]  /*5a20*/  LDL.LU.64 R16, [R1+0x20a0] ;  /* 0x0020a00001107983 */ /* 0x001ee80000300a00 */
[----:B----4-:R0:W-:Y:S04]  /*5a30*/  STL.64 [R1+0xb30], R14 ;  /* 0x000b300e01007387 */ /* 0x0101e80000100a00 */
[----:B0-----:R-:W4:Y:S04]  /*5a40*/  LDL.LU.64 R14, [R1+0x20a8] ;  /* 0x0020a800010e7983 */ /* 0x001f280000300a00 */
[----:B------:R0:W-:Y:S04]  /*5a50*/  STL.64 [R1+0xa20], R10 ;  /* 0x000a200a01007387 */ /* 0x0001e80000100a00 */
[----:B-----5:R1:W-:Y:S04]  /*5a60*/  STL.64 [R1+0xa28], R8 ;  /* 0x000a280801007387 */ /* 0x0203e80000100a00 */
[----:B------:R5:W-:Y:S04]  /*5a70*/  STL.64 [R1+0xa30], R6 ;  /* 0x000a300601007387 */ /* 0x000be80000100a00 */
[----:B------:R2:W-:Y:S04]  /*5a80*/  STL.64 [R1+0xa40], R4 ;  /* 0x000a400401007387 */ /* 0x0005e80000100a00 */
[----:B------:R2:W-:Y:S04]  /*5a90*/  STL.64 [R1+0xa48], R64 ;  /* 0x000a484001007387 */ /* 0x0005e80000100a00 */
[----:B0-----:R-:W4:Y:S04]  /*5aa0*/  LDL.LU.64 R10, [R1+0x1fb8] ;  /* 0x001fb800010a7983 */ /* 0x001f280000300a00 */
[----:B-1----:R-:W4:Y:S04]  /*5ab0*/  LDL.LU.64 R8, [R1+0x1fc0] ;  /* 0x001fc00001087983 */ /* 0x002f280000300a00 */
[----:B-----5:R-:W5:Y:S04]  /*5ac0*/  LDL.LU.64 R6, [R1+0x1fc8] ;  /* 0x001fc80001067983 */ /* 0x020f680000300a00 */
[----:B--2---:R-:W2:Y:S04]  /*5ad0*/  LDL.LU.64 R4, [R1+0x1fd8] ;  /* 0x001fd80001047983 */ /* 0x004ea80000300a00 */
[----:B------:R0:W-:Y:S04]  /*5ae0*/  STL.64 [R1+0xa50], R62 ;  /* 0x000a503e01007387 */ /* 0x0001e80000100a00 */
[----:B------:R1:W-:Y:S04]  /*5af0*/  STL.64 [R1+0xa58], R60 ;  /* 0x000a583c01007387 */ /* 0x0003e80000100a00 */
[----:B------:R1:W-:Y:S04]  /*5b00*/  STL.64 [R1+0xa60], R58 ;  /* 0x000a603a01007387 */ /* 0x0003e80000100a00 */
[----:B------:R1:W-:Y:S04]  /*5b10*/  STL.64 [R1+0xa68], R56 ;  /* 0x000a683801007387 */ /* 0x0003e80000100a00 */
[----:B------:R1:W-:Y:S04]  /*5b20*/  STL.64 [R1+0xa70], R54 ;  /* 0x000a703601007387 */ /* 0x0003e80000100a00 */
[----:B------:R1:W-:Y:S04]  /*5b30*/  STL.64 [R1+0xa78], R52 ;  /* 0x000a783401007387 */ /* 0x0003e80000100a00 */
[----:B------:R1:W-:Y:S04]  /*5b40*/  STL.64 [R1+0xa80], R50 ;  /* 0x000a803201007387 */ /* 0x0003e80000100a00 */
[----:B------:R-:W2:Y:S04]  /*5b50*/  LDL.LU.64 R64, [R1+0x1fe0] ;  /* 0x001fe00001407983 */ /* 0x000ea80000300a00 */
        /* <DEDUP_REMOVED lines=30> */
[----:B---3--:R-:W3:Y:S04]  /*5d40*/  LDL.LU.64 R34, [R1+0x2058] ;  /* 0x0020580001227983 */ /* 0x008ee80000300a00 */
[----:B------:R1:W-:Y:S04]  /*5d50*/  STL.64 [R1+0xc00], R16 ;  /* 0x000c001001007387 */ /* 0x0003e80000100a00 */
[----:B0-----:R-:W3:Y:S04]  /*5d60*/  LDL.LU.64 R32, [R1+0x2060] ;  /* 0x0020600001207983 */ /* 0x001ee80000300a00 */
[----:B-1----:R-:W3:Y:S04]  /*5d70*/  LDL.LU.64 R30, [R1+0x2068] ;  /* 0x00206800011e7983 */ /* 0x002ee80000300a00 */
[----:B------:R-:W3:Y:S04]  /*5d80*/  LDL.LU.64 R28, [R1+0x2070] ;  /* 0x00207000011c7983 */ /* 0x000ee80000300a00 */
[----:B------:R-:W3:Y:S04]  /*5d90*/  LDL.LU.64 R26, [R1+0x2078] ;  /* 0x00207800011a7983 */ /* 0x000ee80000300a00 */
[----:B------:R-:W3:Y:S04]  /*5da0*/  LDL.LU.64 R24, [R1+0x2080] ;  /* 0x0020800001187983 */ /* 0x000ee80000300a00 */
[----:B------:R-:W3:Y:S04]  /*5db0*/  LDL.LU.64 R22, [R1+0x2088] ;  /* 0x0020880001167983 */ /* 0x000ee80000300a00 */
[----:B------:R-:W3:Y:S04]  /*5dc0*/  LDL.LU.64 R20, [R1+0x2090] ;  /* 0x0020900001147983 */ /* 0x000ee80000300a00 */
[----:B------:R-:W3:Y:S04]  /*5dd0*/  LDL.LU.64 R18, [R1+0x2098] ;  /* 0x0020980001127983 */ /* 0x000ee80000300a00 */
[----:B------:R-:W3:Y:S04]  /*5de0*/  LDL.LU.64 R16, [R1+0x20c8] ;  /* 0x0020c80001107983 */ /* 0x000ee80000300a00 */
[----:B----4-:R0:W-:Y:S04]  /*5df0*/  STL.64 [R1+0xc08], R14 ;  /* 0x000c080e01007387 */ /* 0x0101e80000100a00 */
[----:B0-----:R-:W4:Y:S04]  /*5e00*/  LDL.LU.64 R14, [R1+0x2198] ;  /* 0x00219800010e7983 */ /* 0x001f280000300a00 */
[----:B------:R0:W-:Y:S04]  /*5e10*/  STL.64 [R1+0xb18], R10 ;  /* 0x000b180a01007387 */ /* 0x0001e80000100a00 */
[----:B------:R1:W-:Y:S04]  /*5e20*/  STL.64 [R1+0xb20], R8 ;  /* 0x000b200801007387 */ /* 0x0003e80000100a00 */
[----:B-----5:R5:W-:Y:S04]  /*5e30*/  STL.64 [R1+0xb28], R6 ;  /* 0x000b280601007387 */ /* 0x020be80000100a00 */
[----:B--2---:R2:W-:Y:S04]  /*5e40*/  STL.64 [R1+0xb38], R4 ;  /* 0x000b380401007387 */ /* 0x0045e80000100a00 */
        /* <DEDUP_REMOVED lines=34> */
[----:B---3--:R0:W-:Y:S04]  /*6070*/  STL.64 [R1+0xbb8], R34 ;  /* 0x000bb82201007387 */ /* 0x0081e80000100a00 */
        /* <DEDUP_REMOVED lines=9> */
[----:B------:R0:W-:Y:S04]  /*6110*/  STL.64 [R1+0xc28], R16 ;  /* 0x000c281001007387 */ /* 0x0001e80000100a00 */
[----:B-1----:R-:W2:Y:S04]  /*6120*/  LDL.LU.64 R32, [R1+0x2158] ;  /* 0x0021580001207983 */ /* 0x002ea80000300a00 */
[----:B---3--:R-:W3:Y:S04]  /*6130*/  LDL.LU.64 R30, [R1+0x2160] ;  /* 0x00216000011e7983 */ /* 0x008ee80000300a00 */
[----:B------:R-:W3:Y:S04]  /*6140*/  LDL.LU.64 R28, [R1+0x2168] ;  /* 0x00216800011c7983 */ /* 0x000ee80000300a00 */
[----:B------:R-:W3:Y:S04]  /*6150*/  LDL.LU.64 R26, [R1+0x2170] ;  /* 0x00217000011a7983 */ /* 0x000ee80000300a00 */
[----:B------:R-:W3:Y:S04]  /*6160*/  LDL.LU.64 R24, [R1+0x2178] ;  /* 0x0021780001187983 */ /* 0x000ee80000300a00 */
[----:B------:R-:W3:Y:S04]  /*6170*/  LDL.LU.64 R22, [R1+0x2180] ;  /* 0x0021800001167983 */ /* 0x000ee80000300a00 */
[----:B------:R-:W3:Y:S04]  /*6180*/  LDL.LU.64 R20, [R1+0x2188] ;  /* 0x0021880001147983 */ /* 0x000ee80000300a00 */
[----:B------:R-:W3:Y:S04]  /*6190*/  LDL.LU.64 R18, [R1+0x2190] ;  /* 0x0021900001127983 */ /* 0x000ee80000300a00 */
[----:B0-----:R-:W3:Y:S04]  /*61a0*/  LDL.LU.64 R16, [R1+0x21a0] ;  /* 0x0021a00001107983 */ /* 0x001ee80000300a00 */
        /* <DEDUP_REMOVED lines=18> */
[----:B------:R0:W-:Y:S04]  /*62d0*/  STL.64 [R1+0xc70], R50 ;  /* 0x000c703201007387 */ /* 0x0001e80000100a00 */
[----:B-1----:R-:W2:Y:S04]  /*62e0*/  LDL.LU.64 R62, [R1+0x21d8] ;  /* 0x0021d800013e7983 */ /* 0x002ea80000300a00 */
[----:B------:R-:W2:Y:S04]  /*62f0*/  LDL.LU.64 R60, [R1+0x21e0] ;  /* 0x0021e000013c7983 */ /* 0x000ea80000300a00 */
[----:B------:R-:W2:Y:S04]  /*6300*/  LDL.LU.64 R58, [R1+0x21e8] ;  /* 0x0021e800013a7983 */ /* 0x000ea80000300a00 */
[----:B------:R-:W2:Y:S04]  /*6310*/  LDL.LU.64 R56, [R1+0x21f0] ;  /* 0x0021f00001387983 */ /* 0x000ea80000300a00 */
[----:B------:R-:W2:Y:S04]  /*6320*/  LDL.LU.64 R54, [R1+0x21f8] ;  /* 0x0021f80001367983 */ /* 0x000ea80000300a00 */
[----:B0-----:R-:W2:Y:S04]  /*6330*/  LDL.LU.64 R52, [R1+0x2200] ;  /* 0x0022000001347983 */ /* 0x001ea80000300a00 */
[----:B------:R0:W-:Y:S04]  /*6340*/  STL.64 [R1+0xc78], R48 ;  /* 0x000c783001007387 */ /* 0x0001e80000100a00 */
        /* <DEDUP_REMOVED lines=54> */
[----:B------:R-:W2:Y:S04]  /*66b0*/  LDL.LU.64 R60, [R1+0x22d0] ;  /* 0x0022d000013c7983 */ /* 0x000ea80000300a00 */
[----:B------:R-:W2:Y:S04]  /*66c0*/  LDL.LU.64 R58, [R1+0x22d8] ;  /* 0x0022d800013a7983 */ /* 0x000ea80000300a00 */
[----:B------:R-:W2:Y:S04]  /*66d0*/  LDL.LU.64 R56, [R1+0x22e0] ;  /* 0x0022e00001387983 */ /* 0x000ea80000300a00 */
[----:B------:R-:W2:Y:S04]  /*66e0*/  LDL.LU.64 R54, [R1+0x22e8] ;  /* 0x0022e80001367983 */ /* 0x000ea80000300a00 */
[----:B------:R-:W2:Y:S04]  /*66f0*/  LDL.LU.64 R52, [R1+0x22f0] ;  /* 0x0022f00001347983 */ /* 0x000ea80000300a00 */
[----:B------:R1:W-:Y:S04]  /*6700*/  STL.64 [R1+0xd70], R48 ;  /* 0x000d703001007387 */ /* 0x0003e80000100a00 */
[----:B0-----:R-:W2:Y:S04]  /*6710*/  LDL.LU.64 R50, [R1+0x22f8] ;  /* 0x0022f80001327983 */ /* 0x001ea80000300a00 */
[----:B------:R0:W-:Y:S04]  /*6720*/  STL.64 [R1+0xd78], R46 ;  /* 0x000d782e01007387 */ /* 0x0001e80000100a00 */
[----:B------:R0:W-:Y:S04]  /*6730*/  STL.64 [R1+0xd80], R44 ;  /* 0x000d802c01007387 */ /* 0x0001e80000100a00 */
[----:B------:R0:W-:Y:S04]  /*6740*/  STL.64 [R1+0xd88], R42 ;  /* 0x000d882a01007387 */ /* 0x0001e80000100a00 */
[----:B------:R0:W-:Y:S04]  /*6750*/  STL.64 [R1+0xd90], R40 ;  /* 0x000d902801007387 */ /* 0x0001e80000100a00 */
[----:B------:R0:W-:Y:S04]  /*6760*/  STL.64 [R1+0xd98], R38 ;  /* 0x000d982601007387 */ /* 0x0001e80000100a00 */
[----:B------:R0:W-:Y:S04]  /*6770*/  STL.64 [R1+0xda0], R36 ;  /* 0x000da02401007387 */ /* 0x0001e80000100a00 */
[----:B-1----:R-:W2:Y:S04]  /*6780*/  LDL.LU.64 R48, [R1+0x2300] ;  /* 0x0023000001307983 */ /* 0x002ea80000300a00 */
[----:B0-----:R-:W2:Y:S04]  /*6790*/  LDL.LU.64 R46, [R1+0x2308] ;  /* 0x00230800012e7983 */ /* 0x001ea80000300a00 */
        /* <DEDUP_REMOVED lines=20> */
[----:B----4-:R0:W-:Y:S04]  /*68e0*/  STL.64 [R1+0xdf8], R14 ;  /* 0x000df80e01007387 */ /* 0x0101e80000100a00 */
[----:B------:R-:W4:Y:S04]  /*68f0*/  LDL.LU.64 R24, [R1+0x2360] ;  /* 0x0023600001187983 */ /* 0x000f280000300a00 */
[----:B------:R-:W4:Y:S04]  /*6900*/  LDL.LU.64 R22, [R1+0x2368] ;  /* 0x0023680001167983 */ /* 0x000f280000300a00 */
[----:B------:R-:W4:Y:S04]  /*6910*/  LDL.LU.64 R20, [R1+0x2370] ;  /* 0x0023700001147983 */ /* 0x000f280000300a00 */
[----:B------:R-:W4:Y:S04]  /*6920*/  LDL.LU.64 R18, [R1+0x2378] ;  /* 0x0023780001127983 */ /* 0x000f280000300a00 */
[----:B------:R-:W4:Y:S04]  /*6930*/  LDL.LU.64 R16, [R1+0x2380] ;  /* 0x0023800001107983 */ /* 0x000f280000300a00 */
[----:B0-----:R-:W4:Y:S04]  /*6940*/  LDL.LU.64 R14, [R1+0x2388] ;  /* 0x00238800010e7983 */ /* 0x001f280000300a00 */
[----:B------:R0:W-:Y:S04]  /*6950*/  STL.64 [R1+0x7f8], R12 ;  /* 0x0007f80c01007387 */ /* 0x0001e80000100a00 */
[----:B------:R-:W-:Y:S04]  /*6960*/  STL.64 [R1+0x800], R2 ;  /* 0x0008000201007387 */ /* 0x000fe80000100a00 */
[----:B------:R1:W-:Y:S04]  /*6970*/  STL.64 [R1+0xe00], R10 ;  /* 0x000e000a01007387 */ /* 0x0003e80000100a00 */
[----:B------:R1:W-:Y:S04]  /*6980*/  STL.64 [R1+0xe08], R8 ;  /* 0x000e080801007387 */ /* 0x0003e80000100a00 */
[----:B-----5:R5:W-:Y:S04]  /*6990*/  STL.64 [R1+0xe10], R6 ;  /* 0x000e100601007387 */ /* 0x020be80000100a00 */
[----:B--2---:R2:W-:Y:S04]  /*69a0*/  STL.64 [R1+0xe18], R4 ;  /* 0x000e180401007387 */ /* 0x0045e80000100a00 */
[----:B0-----:R-:W4:Y:S04]  /*69b0*/  LDL.LU.64 R12, [R1+0x2390] ;  /* 0x00239000010c7983 */ /* 0x001f280000300a00 */
[----:B-1----:R-:W4:Y:S04]  /*69c0*/  LDL.LU.64 R10, [R1+0x2398] ;  /* 0x00239800010a7983 */ /* 0x002f280000300a00 */
[----:B------:R-:W4:Y:S04]  /*69d0*/  LDL.LU.64 R8, [R1+0x23a0] ;  /* 0x0023a00001087983 */ /* 0x000f280000300a00 */
        /* <DEDUP_REMOVED lines=37> */
[----:B0-----:R-:W2:Y:S04]  /*6c30*/  LDL.LU.64 R34, [R1+0x2430] ;  /* 0x0024300001227983 */ /* 0x001ea80000300a00 */
[----:B----4-:R0:W-:Y:S04]  /*6c40*/  STL.64 [R1+0xec0], R24 ;  /* 0x000ec01801007387 */ /* 0x0101e80000100a00 */
[----:B------:R4:W-:Y:S04]  /*6c50*/  STL.64 [R1+0xec8], R22 ;  /* 0x000ec81601007387 */ /* 0x0009e80000100a00 */
[----:B------:R4:W-:Y:S04]  /*6c60*/  STL.64 [R1+0xed0], R20 ;  /* 0x000ed01401007387 */ /* 0x0009e80000100a00 */
[----:B------:R4:W-:Y:S04]  /*6c70*/  STL.64 [R1+0xed8], R18 ;  /* 0x000ed81201007387 */ /* 0x0009e80000100a00 */
[----:B------:R4:W-:Y:S04]  /*6c80*/  STL.64 [R1+0xee0], R16 ;  /* 0x000ee01001007387 */ /* 0x0009e80000100a00 */
[----:B------:R4:W-:Y:S04]  /*6c90*/  STL.64 [R1+0xee8], R14 ;  /* 0x000ee80e01007387 */ /* 0x0009e80000100a00 */
[----:B-1----:R-:W2:Y:S04]  /*6ca0*/  LDL.LU.64 R32, [R1+0x2438] ;  /* 0x0024380001207983 */ /* 0x002ea80000300a00 */
[----:B---3--:R-:W3:Y:S04]  /*6cb0*/  LDL.LU.64 R30, [R1+0x2440] ;  /* 0x00244000011e7983 */ /* 0x008ee80000300a00 */
[----:B------:R-:W3:Y:S04]  /*6cc0*/  LDL.LU.64 R28, [R1+0x2448] ;  /* 0x00244800011c7983 */ /* 0x000ee80000300a00 */
[----:B------:R-:W3:Y:S04]  /*6cd0*/  LDL.LU.64 R26, [R1+0x2450] ;  /* 0x00245000011a7983 */ /* 0x000ee80000300a00 */
[----:B0-----:R-:W3:Y:S04]  /*6ce0*/  LDL.LU.64 R24, [R1+0x2458] ;  /* 0x0024580001187983 */ /* 0x001ee80000300a00 */
[----:B----4-:R-:W4:Y:S04]  /*6cf0*/  LDL.LU.64 R22, [R1+0x2460] ;  /* 0x0024600001167983 */ /* 0x010f280000300a00 */
[----:B------:R-:W4:Y:S04]  /*6d00*/  LDL.LU.64 R20, [R1+0x2468] ;  /* 0x0024680001147983 */ /* 0x000f280000300a00 */
[----:B------:R-:W4:Y:S04]  /*6d10*/  LDL.LU.64 R18, [R1+0x2470] ;  /* 0x0024700001127983 */ /* 0x000f280000300a00 */
[----:B------:R-:W4:Y:S04]  /*6d20*/  LDL.LU.64 R16, [R1+0x2478] ;  /* 0x0024780001107983 */ /* 0x000f280000300a00 */
[----:B------:R-:W4:Y:S04]  /*6d30*/  LDL.LU.64 R14, [R1+0x2480] ;  /* 0x00248000010e7983 */ /* 0x000f280000300a00 */
[----:B------:R0:W-:Y:S04]  /*6d40*/  STL.64 [R1+0xef0], R12 ;  /* 0x000ef00c01007387 */ /* 0x0001e80000100a00 */
        /* <DEDUP_REMOVED lines=42> */
[----:B---3--:R1:W-:Y:S04]  /*6ff0*/  STL.64 [R1+0xfa0], R30 ;  /* 0x000fa01e01007387 */ /* 0x0083e80000100a00 */
[----:B------:R3:W-:Y:S04]  /*7000*/  STL.64 [R1+0xfa8], R28 ;  /* 0x000fa81c01007387 */ /* 0x0007e80000100a00 */
[----:B------:R3:W-:Y:S04]  /*7010*/  STL.64 [R1+0xfb0], R26 ;  /* 0x000fb01a01007387 */ /* 0x0007e80000100a00 */
[----:B------:R3:W-:Y:S04]  /*7020*/  STL.64 [R1+0xfb8], R24 ;  /* 0x000fb81801007387 */ /* 0x0007e80000100a00 */
[----:B----4-:R4:W-:Y:S04]  /*7030*/  STL.64 [R1+0xfc0], R22 ;  /* 0x000fc01601007387 */ /* 0x0109e80000100a00 */
        /* <DEDUP_REMOVED lines=53> */
[----:B------:R0:W-:Y:S04]  /*7390*/  STL.64 [R1+0x1088], R34 ;  /* 0x0010882201007387 */ /* 0x0001e80000100a00 */
[----:B------:R-:W2:Y:S04]  /*73a0*/  LDL.LU.64 R36, [R1+0x2618] ;  /* 0x0026180001247983 */ /* 0x000ea80000300a00 */
[----:B0-----:R-:W2:Y:S04]  /*73b0*/  LDL.LU.64 R34, [R1+0x2620] ;  /* 0x0026200001227983 */ /* 0x001ea80000300a00 */
[----:B------:R0:W-:Y:S04]  /*73c0*/  STL.64 [R1+0x1090], R32 ;  /* 0x0010902001007387 */ /* 0x0001e80000100a00 */
[----:B------:R1:W-:Y:S04]  /*73d0*/  STL.64 [R1+0x1098], R30 ;  /* 0x0010981e01007387 */ /* 0x0003e80000100a00 */
[----:B---3--:R3:W-:Y:S04]  /*73e0*/  STL.64 [R1+0x10a0], R28 ;  /* 0x0010a01c01007387 */ /* 0x0087e80000100a00 */
        /* <DEDUP_REMOVED lines=51> */
[----:B------:R1:W-:Y:S04]  /*7720*/  STL.64 [R1+0x1180], R34 ;  /* 0x0011802201007387 */ /* 0x0003e80000100a00 */
[----:B------:R-:W2:Y:S04]  /*7730*/  LDL.LU.64 R46, [R1+0x26e8] ;  /* 0x0026e800012e7983 */ /* 0x000ea80000300a00 */
[----:B------:R-:W2:Y:S04]  /*7740*/  LDL.LU.64 R44, [R1+0x26f0] ;  /* 0x0026f000012c7983 */ /* 0x000ea80000300a00 */
[----:B------:R-:W2:Y:S04]  /*7750*/  LDL.LU.64 R42, [R1+0x26f8] ;  /* 0x0026f800012a7983 */ /* 0x000ea80000300a00 */
[----:B------:R-:W2:Y:S04]  /*7760*/  LDL.LU.64 R40, [R1+0x2700] ;  /* 0x0027000001287983 */ /* 0x000ea80000300a00 */
[----:B------:R-:W2:Y:S04]  /*7770*/  LDL.LU.64 R38, [R1+0x2708] ;  /* 0x0027080001267983 */ /* 0x000ea80000300a00 */
[----:B0-----:R-:W2:Y:S04]  /*7780*/  LDL.LU.64 R36, [R1+0x2710] ;  /* 0x0027100001247983 */ /* 0x001ea80000300a00 */
[----:B-1----:R-:W2:Y:S04]  /*7790*/  LDL.LU.64 R34, [R1+0x2718] ;  /* 0x0027180001227983 */ /* 0x002ea80000300a00 */
        /* <DEDUP_REMOVED lines=146> */
[----:B------:R-:W-:Y:S04]  /*80c0*/  STL.64 [R1+0x13d8], R8 ;  /* 0x0013d80801007387 */ /* 0x000fe80000100a00 */
[----:B-----5:R5:W-:Y:S04]  /*80d0*/  STL.64 [R1+0x13e0], R6 ;  /* 0x0013e00601007387 */ /* 0x020be80000100a00 */
[----:B--2---:R2:W-:Y:S04]  /*80e0*/  STL.64 [R1+0x13e8], R4 ;  /* 0x0013e80401007387 */ /* 0x0045e80000100a00 */
[----:B0-----:R-:W4:Y:S04]  /*80f0*/  LDL.LU.64 R12, [R1+0x2960] ;  /* 0x00296000010c7983 */ /* 0x001f280000300a00 */
[----:B-1----:R-:W4:Y:S04]  /*8100*/  LDL.LU.64 R10, [R1+0x2968] ;  /* 0x00296800010a7983 */ /* 0x002f280000300a00 */
[----:B-----5:R-:W5:Y:S04]  /*8110*/  LDL.LU.64 R6, [R1+0x2978] ;  /* 0x0029780001067983 */ /* 0x020f680000300a00 */
[----:B--2---:R-:W2:Y:S04]  /*8120*/  LDL.LU.64 R4, [R1+0x2980] ;  /* 0x0029800001047983 */ /* 0x004ea80000300a00 */
[----:B------:R-:W2:Y:S04]  /*8130*/  LDL.LU.64 R8, [R1+0x2970] ;  /* 0x0029700001087983 */ /* 0x000ea80000300a00 */
[----:B------:R0:W-:Y:S04]  /*8140*/  STL.64 [R1+0x13f0], R64 ;  /* 0x0013f04001007387 */ /* 0x0001e80000100a00 */
        /* <DEDUP_REMOVED lines=53> */
[----:B-----5:R5:W-:Y:S04]  /*84a0*/  STL.64 [R1+0x14d8], R6 ;  /* 0x0014d80601007387 */ /* 0x020be80000100a00 */
[----:B0-----:R-:W4:Y:S04]  /*84b0*/  LDL.LU.64 R12, [R1+0x2a58] ;  /* 0x002a5800010c7983 */ /* 0x001f280000300a00 */
[----:B--2---:R0:W-:Y:S04]  /*84c0*/  STL.64 [R1+0x14e8], R64 ;  /* 0x0014e84001007387 */ /* 0x0041e80000100a00 */
[----:B-1----:R-:W2:Y:S04]  /*84d0*/  LDL.LU.64 R10, [R1+0x2a60] ;  /* 0x002a6000010a7983 */ /* 0x002ea80000300a00 */
[----:B-----5:R-:W5:Y:S04]  /*84e0*/  LDL.LU.64 R6, [R1+0x2a70] ;  /* 0x002a700001067983 */ /* 0x020f680000300a00 */
        /* <DEDUP_REMOVED lines=8> */
[----:B0-----:R-:W5:Y:S04]  /*8570*/  LDL.LU.64 R62, [R1+0x2a88] ;  /* 0x002a8800013e7983 */ /* 0x001f680000300a00 */
[----:B-1----:R-:W5:Y:S04]  /*8580*/  LDL.LU.64 R60, [R1+0x2a90] ;  /* 0x002a9000013c7983 */ /* 0x002f680000300a00 */
[----:B------:R-:W5:Y:S04]  /*8590*/  LDL.LU.64 R58, [R1+0x2a98] ;  /* 0x002a9800013a7983 */ /* 0x000f680000300a00 */
[----:B------:R-:W5:Y:S04]  /*85a0*/  LDL.LU.64 R56, [R1+0x2aa0] ;  /* 0x002aa00001387983 */ /* 0x000f680000300a00 */
[----:B------:R-:W5:Y:S04]  /*85b0*/  LDL.LU.64 R54, [R1+0x2aa8] ;  /* 0x002aa80001367983 */ /* 0x000f680000300a00 */
[----:B------:R-:W5:Y:S04]  /*85c0*/  LDL.LU.64 R52, [R1+0x2ab0] ;  /* 0x002ab00001347983 */ /* 0x000f680000300a00 */
[----:B------:R-:W5:Y:S04]  /*85d0*/  LDL.LU.64 R50, [R1+0x2ab8] ;  /* 0x002ab80001327983 */ /* 0x000f680000300a00 */
        /* <DEDUP_REMOVED lines=15> */
[----:B------:R-:W5:Y:S04]  /*86d0*/  LDL.LU.64 R34, [R1+0x2af8] ;  /* 0x002af80001227983 */ /* 0x000f680000300a00 */
        /* <DEDUP_REMOVED lines=10> */
[----:B0-----:R-:W5:Y:S04]  /*8780*/  LDL.LU.64 R32, [R1+0x2b00] ;  /* 0x002b000001207983 */ /* 0x001f680000300a00 */
[----:B-1----:R-:W5:Y:S04]  /*8790*/  LDL.LU.64 R30, [R1+0x2b08] ;  /* 0x002b0800011e7983 */ /* 0x002f680000300a00 */
        /* <DEDUP_REMOVED lines=10> */
[----:B0-----:R-:W4:Y:S04]  /*8840*/  LDL.LU.64 R4, [R1+0x2a78] ;  /* 0x002a780001047983 */ /* 0x001f280000300a00 */
[----:B-1----:R-:W4:Y:S04]  /*8850*/  LDL.LU.64 R8, [R1+0x2a68] ;  /* 0x002a680001087983 */ /* 0x002f280000300a00 */
[----:B------:R-:W-:Y:S04]  /*8860*/  STL.64 [R1+0x15b8], R12 ;  /* 0x0015b80c01007387 */ /* 0x000fe80000100a00 */
[----:B--2---:R0:W-:Y:S04]  /*8870*/  STL.64 [R1+0x15e0], R64 ;  /* 0x0015e04001007387 */ /* 0x0041e80000100a00 */
[----:B------:R-:W-:Y:S04]  /*8880*/  STL.64 [R1+0x15c0], R10 ;  /* 0x0015c00a01007387 */ /* 0x000fe80000100a00 */
[----:B-----5:R1:W-:Y:S04]  /*8890*/  STL.64 [R1+0x15e8], R62 ;  /* 0x0015e83e01007387 */ /* 0x0203e80000100a00 */
[----:B------:R2:W-:Y:S04]  /*88a0*/  STL.64 [R1+0x15f0], R60 ;  /* 0x0015f03c01007387 */ /* 0x0005e80000100a00 */
[----:B------:R5:W-:Y:S04]  /*88b0*/  STL.64 [R1+0x15f8], R58 ;  /* 0x0015f83a01007387 */ /* 0x000be80000100a00 */
[----:B------:R5:W-:Y:S04]  /*88c0*/  STL.64 [R1+0x1600], R56 ;  /* 0x0016003801007387 */ /* 0x000be80000100a00 */
[----:B------:R5:W-:Y:S04]  /*88d0*/  STL.64 [R1+0x1608], R54 ;  /* 0x0016083601007387 */ /* 0x000be80000100a00 */
[----:B------:R5:W-:Y:S04]  /*88e0*/  STL.64 [R1+0x1610], R52 ;  /* 0x0016103401007387 */ /* 0x000be80000100a00 */
[----:B------:R5:W-:Y:S04]  /*88f0*/  STL.64 [R1+0x1618], R50 ;  /* 0x0016183201007387 */ /* 0x000be80000100a00 */
[----:B0-----:R-:W4:Y:S04]  /*8900*/  LDL.LU.64 R64, [R1+0x2b50] ;  /* 0x002b500001407983 */ /* 0x001f280000300a00 */
[----:B-1----:R-:W4:Y:S04]  /*8910*/  LDL.LU.64 R62, [R1+0x2b58] ;  /* 0x002b5800013e7983 */ /* 0x002f280000300a00 */
[----:B--2---:R-:W2:Y:S04]  /*8920*/  LDL.LU.64 R60, [R1+0x2b60] ;  /* 0x002b6000013c7983 */ /* 0x004ea80000300a00 */
[----:B-----5:R-:W5:Y:S04]  /*8930*/  LDL.LU.64 R58, [R1+0x2b68] ;  /* 0x002b6800013a7983 */ /* 0x020f680000300a00 */
[----:B------:R-:W5:Y:S04]  /*8940*/  LDL.LU.64 R56, [R1+0x2b70] ;  /* 0x002b700001387983 */ /* 0x000f680000300a00 */
[----:B------:R-:W5:Y:S04]  /*8950*/  LDL.LU.64 R54, [R1+0x2b78] ;  /* 0x002b780001367983 */ /* 0x000f680000300a00 */
[----:B------:R-:W5:Y:S04]  /*8960*/  LDL.LU.64 R52, [R1+0x2b80] ;  /* 0x002b800001347983 */ /* 0x000f680000300a00 */
[----:B------:R-:W5:Y:S04]  /*8970*/  LDL.LU.64 R50, [R1+0x2b88] ;  /* 0x002b880001327983 */ /* 0x000f680000300a00 */
[----:B------:R-:W5:Y:S04]  /*8980*/  LDL.LU.64 R12, [R1+0x2c20] ;  /* 0x002c2000010c7983 */ /* 0x000f680000300a00 */
        /* <DEDUP_REMOVED lines=43> */
[----:B------:R0:W-:Y:S04]  /*8c40*/  STL.64 [R1+0x16b0], R64 ;  /* 0x0016b04001007387 */ /* 0x0001e80000100a00 */
[----:B------:R1:W-:Y:S04]  /*8c50*/  STL.64 [R1+0x16b8], R62 ;  /* 0x0016b83e01007387 */ /* 0x0003e80000100a00 */
[----:B--2---:R2:W-:Y:S04]  /*8c60*/  STL.64 [R1+0x16c0], R60 ;  /* 0x0016c03c01007387 */ /* 0x0045e80000100a00 */
[----:B-----5:R5:W-:Y:S04]  /*8c70*/  STL.64 [R1+0x16c8], R58 ;  /* 0x0016c83a01007387 */ /* 0x020be80000100a00 */
[----:B0-----:R-:W4:Y:S04]  /*8c80*/  LDL.LU.64 R64, [R1+0x2d10] ;  /* 0x002d100001407983 */ /* 0x001f280000300a00 */
[----:B-1----:R-:W4:Y:S04]  /*8c90*/  LDL.LU.64 R62, [R1+0x2d08] ;  /* 0x002d0800013e7983 */ /* 0x002f280000300a00 */
[----:B--2---:R-:W2:Y:S04]  /*8ca0*/  LDL.LU.64 R60, [R1+0x2d00] ;  /* 0x002d0000013c7983 */ /* 0x004ea80000300a00 */
[----:B-----5:R-:W5:Y:S04]  /*8cb0*/  LDL.LU.64 R58, [R1+0x2cf8] ;  /* 0x002cf800013a7983 */ /* 0x020f680000300a00 */
[----:B------:R0:W-:Y:S04]  /*8cc0*/  STL.64 [R1+0x16d0], R56 ;  /* 0x0016d03801007387 */ /* 0x0001e80000100a00 */
[----:B------:R1:W-:Y:S04]  /*8cd0*/  STL.64 [R1+0x16d8], R54 ;  /* 0x0016d83601007387 */ /* 0x0003e80000100a00 */
[----:B------:R1:W-:Y:S04]  /*8ce0*/  STL.64 [R1+0x16e0], R52 ;  /* 0x0016e03401007387 */ /* 0x0003e80000100a00 */
[----:B0-----:R-:W5:Y:S04]  /*8cf0*/  LDL.LU.64 R56, [R1+0x2cf0] ;  /* 0x002cf00001387983 */ /* 0x001f680000300a00 */
[----:B------:R0:W-:Y:S04]  /*8d00*/  STL.64 [R1+0x16e8], R50 ;  /* 0x0016e83201007387 */ /* 0x0001e80000100a00 */
[----:B------:R-:W-:Y:S04]  /*8d10*/  STL.64 [R1+0x1780], R12 ;  /* 0x0017800c01007387 */ /* 0x000fe80000100a00 */
[----:B------:R-:W-:Y:S04]  /*8d20*/  STL.64 [R1+0x17a8], R250 ;  /* 0x0017a8fa01007387 */ /* 0x000fe80000100a00 */
        /* <DEDUP_REMOVED lines=15> */
[----:B-1----:R-:W5:Y:S04]  /*8e20*/  LDL.LU.64 R54, [R1+0x2ce8] ;  /* 0x002ce80001367983 */ /* 0x002f680000300a00 */
[----:B------:R-:W5:Y:S04]  /*8e30*/  LDL.LU.64 R52, [R1+0x2ce0] ;  /* 0x002ce00001347983 */ /* 0x000f680000300a00 */
[----:B0-----:R-:W5:Y:S04]  /*8e40*/  LDL.LU.64 R50, [R1+0x2cd8] ;  /* 0x002cd80001327983 */ /* 0x001f680000300a00 */
        /* <DEDUP_REMOVED lines=8> */
[----:B------:R-:W5:Y:S04]  /*8ed0*/  LDL.LU R12, [R1+0x1cc0] ;  /* 0x001cc000010c7983 */ /* 0x000f680000300800 */
        /* <DEDUP_REMOVED lines=16> */
[----:B------:R0:W-:Y:S04]  /*8fe0*/  STL.64 [R1+0x1730], R32 ;  /* 0x0017302001007387 */ /* 0x0001e80000100a00 */
[----:B------:R1:W-:Y:S04]  /*8ff0*/  STL.64 [R1+0x1738], R30 ;  /* 0x0017381e01007387 */ /* 0x0003e80000100a00 */
[----:B---3--:R-:W-:Y:S04]  /*9000*/  STL.64 [R1+0x1740], R28 ;  /* 0x0017401c01007387 */ /* 0x008fe80000100a00 */
[----:B------:R-:W-:Y:S04]  /*9010*/  STL.64 [R1+0x1748], R26 ;  /* 0x0017481a01007387 */ /* 0x000fe80000100a00 */
[----:B------:R-:W-:Y:S04]  /*9020*/  STL.64 [R1+0x1750], R24 ;  /* 0x0017501801007387 */ /* 0x000fe80000100a00 */
[----:B----4-:R-:W-:Y:S04]  /*9030*/  STL.64 [R1+0x1758], R22 ;  /* 0x0017581601007387 */ /* 0x010fe80000100a00 */
[----:B------:R-:W-:Y:S04]  /*9040*/  STL.64 [R1+0x1760], R20 ;  /* 0x0017601401007387 */ /* 0x000fe80000100a00 */
[----:B------:R-:W-:Y:S04]  /*9050*/  STL.64 [R1+0x1768], R18 ;  /* 0x0017681201007387 */ /* 0x000fe80000100a00 */
[----:B------:R-:W-:Y:S04]  /*9060*/  STL.64 [R1+0x1770], R16 ;  /* 0x0017701001007387 */ /* 0x000fe80000100a00 */
[----:B------:R-:W-:Y:S04]  /*9070*/  STL.64 [R1+0x1778], R14 ;  /* 0x0017780e01007387 */ /* 0x000fe80000100a00 */
[----:B------:R-:W-:Y:S04]  /*9080*/  STL.64 [R1+0x1788], R10 ;  /* 0x0017880a01007387 */ /* 0x000fe80000100a00 */
[----:B------:R3:W-:Y:S04]  /*9090*/  STL.64 [R1+0x1798], R6 ;  /* 0x0017980601007387 */ /* 0x0007e80000100a00 */
[----:B0-----:R-:W4:Y:S04]  /*90a0*/  LDL.LU.64 R32, [R1+0x2c90] ;  /* 0x002c900001207983 */ /* 0x001f280000300a00 */
[----:B-1----:R-:W4:Y:S04]  /*90b0*/  LDL.LU.64 R30, [R1+0x2c88] ;  /* 0x002c8800011e7983 */ /* 0x002f280000300a00 */
[----:B---3--:R-:W3:Y:S04]  /*90c0*/  LDL.LU R6, [R1+0x1cd0] ;  /* 0x001cd00001067983 */ /* 0x008ee80000300800 */
[----:B------:R-:W3:Y:S04]  /*90d0*/  LDL.LU R7, [R1+0x1cd4] ;  /* 0x001cd40001077983 */ /* 0x000ee80000300800 */
[----:B------:R-:W4:Y:S04]  /*90e0*/  LDL.LU.64 R28, [R1+0x2c80] ;  /* 0x002c8000011c7983 */ /* 0x000f280000300a00 */
[----:B------:R-:W4:Y:S04]  /*90f0*/  LDL.LU.64 R26, [R1+0x2c78] ;  /* 0x002c7800011a7983 */ /* 0x000f280000300a00 */
[----:B------:R-:W4:Y:S04]  /*9100*/  LDL.LU.64 R24, [R1+0x2c70] ;  /* 0x002c700001187983 */ /* 0x000f280000300a00 */
[----:B------:R-:W4:Y:S04]  /*9110*/  LDL.LU.64 R22, [R1+0x2c68] ;  /* 0x002c680001167983 */ /* 0x000f280000300a00 */
[----:B------:R-:W4:Y:S04]  /*9120*/  LDL.LU.64 R20, [R1+0x2c60] ;  /* 0x002c600001147983 */ /* 0x000f280000300a00 */
[----:B------:R-:W4:Y:S04]  /*9130*/  LDL.LU.64 R18, [R1+0x2c58] ;  /* 0x002c580001127983 */ /* 0x000f280000300a00 */
[----:B------:R-:W4:Y:S04]  /*9140*/  LDL.LU.64 R16, [R1+0x2c50] ;  /* 0x002c500001107983 */ /* 0x000f280000300a00 */
[----:B------:R-:W4:Y:S04]  /*9150*/  LDL.LU.64 R14, [R1+0x2c48] ;  /* 0x002c4800010e7983 */ /* 0x000f280000300a00 */
[----:B------:R-:W4:Y:S04]  /*9160*/  LDL.LU R10, [R1+0x1cc8] ;  /* 0x001cc800010a7983 */ /* 0x000f280000300800 */
[----:B------:R-:W4:Y:S04]  /*9170*/  LDL.LU R11, [R1+0x1ccc] ;  /* 0x001ccc00010b7983 */ /* 0x000f280000300800 */
[----:B------:R-:W4:Y:S04]  /*9180*/  LDL.LU R237, [R1+0x1c84] ;  /* 0x001c840001ed7983 */ /* 0x000f280000300800 */
[----:B------:R0:W-:Y:S01]  /*9190*/  STL.64 [R1+0x17a0], R4 ;  /* 0x0017a00401007387 */ /* 0x0001e20000100a00 */
[----:B------:R-:W1:Y:S03]  /*91a0*/  S2UR UR6, SR_CTAID.X ;  /* 0x00000000000679c3 */ /* 0x000e660000002500 */
[----:B------:R2:W-:Y:S01]  /*91b0*/  STL.64 [R1+0x1790], R8 ;  /* 0x0017900801007387 */ /* 0x0005e20000100a00 */
[----:B0-----:R-:W1:Y:S04]  /*91c0*/  S2R R5, SR_TID.X ;  /* 0x0000000000057919 */ /* 0x001e680000002100 */
[----:B--2---:R-:W1:Y:S01]  /*91d0*/  LDC R8, c[0x0][0x360] ;  /* 0x0000d800ff087b82 */ /* 0x004e620000000800 */
[----:B------:R0:W-:Y:S04]  /*91e0*/  STL.64 [R1+0x17e8], R234 ;  /* 0x0017e8ea01007387 */ /* 0x0001e80000100a00 */
[----:B------:R-:W-:Y:S04]  /*91f0*/  STL.64 [R1+0x17f0], R232 ;  /* 0x0017f0e801007387 */ /* 0x000fe80000100a00 */
[----:B------:R-:W-:Y:S01]  /*9200*/  STL.64 [R1+0x17f8], R230 ;  /* 0x0017f8e601007387 */ /* 0x000fe20000100a00 */
[----:B0-----:R-:W-:Y:S01]  /*9210*/  MOV R234, R252 ;  /* 0x000000fc00ea7202 */ /* 0x001fe20000000f00 */
[----:B------:R-:W-:-:S02]  /*9220*/  IMAD.MOV.U32 R235, RZ, RZ, R0 ;  /* 0x000000ffffeb7224 */ /* 0x000fc400078e0000 */
[----:B------:R-:W-:Y:S04]  /*9230*/  STL.64 [R1+0x1800], R228 ;  /* 0x001800e401007387 */ /* 0x000fe80000100a00 */
[----:B------:R-:W-:Y:S04]  /*9240*/  STL.64 [R1+0x1808], R226 ;  /* 0x001808e201007387 */ /* 0x000fe80000100a00 */
[----:B------:R-:W-:Y:S04]  /*9250*/  STL.64 [R1+0x1810], R224 ;  /* 0x001810e001007387 */ /* 0x000fe80000100a00 */
[----:B------:R-:W-:Y:S01]  /*9260*/  STL.64 [R1+0x1818], R222 ;  /* 0x001818de01007387 */ /* 0x000fe20000100a00 */
[----:B-1----:R-:W-:-:S03]  /*9270*/  IMAD R8, R8, UR6, R5 ;  /* 0x0000000608087c24 */ /* 0x002fc6000f8e0205 */
        /* <DEDUP_REMOVED lines=81> */
[----:B-----5:R-:W-:Y:S04]  /*9790*/  STL.64 [R1+0x1aa8], R58 ;  /* 0x001aa83a01007387 */ /* 0x020fe80000100a00 */
[----:B------:R-:W-:Y:S04]  /*97a0*/  STL.64 [R1+0x1ab0], R56 ;  /* 0x001ab03801007387 */ /* 0x000fe80000100a00 */
[----:B---3--:R0:W-:Y:S04]  /*97b0*/  STL.64 [R1+0x1bb8], R6 ;  /* 0x001bb80601007387 */ /* 0x0081e80000100a00 */
[----:B------:R1:W-:Y:S04]  /*97c0*/  STL.64 [R1+0x1ab8], R54 ;  /* 0x001ab83601007387 */ /* 0x0003e80000100a00 */
[----:B------:R1:W-:Y:S04]  /*97d0*/  STL.64 [R1+0x1ac0], R52 ;  /* 0x001ac03401007387 */ /* 0x0003e80000100a00 */
[----:B------:R1:W-:Y:S01]  /*97e0*/  STL.64 [R1+0x1ac8], R50 ;  /* 0x001ac83201007387 */ /* 0x0003e20000100a00 */
[----:B0-----:R-:W0:Y:S03]  /*97f0*/  LDC.64 R6, c[0x0][0x3a0] ;  /* 0x0000e800ff067b82 */ /* 0x001e260000000a00 */
        /* <DEDUP_REMOVED lines=28> */
[----:B------:R1:W-:Y:S01]  /*99c0*/  STL.64 [R1+0x1bb0], R10 ;  /* 0x001bb00a01007387 */ /* 0x0003e20000100a00 */
[----:B------:R-:W-:Y:S01]  /*99d0*/  ISETP.NE.AND P1, PT, R8, UR7, PT ;  /* 0x0000000708007c0c */ /* 0x000fe2000bf25270 */
[----:B------:R-:W-:Y:S01]  /*99e0*/  BSSY.RECONVERGENT B0, `(.L_x_0) ;  /* 0x000001a000007945 */ /* 0x000fe20003800200 */
[----:B------:R-:W-:-:S11]  /*99f0*/  PLOP3.LUT P0, PT, PT, PT, PT, 0x80, 0x8 ;  /* 0x000000000008781c */ /* 0x000fd60003f0f070 */
[----:B01----:R-:W-:Y:S05]  /*9a00*/  @!P1 BRA `(.L_x_1) ;  /* 0x00000000005c9947 */ /* 0x003fea0003800000 */
[----:B------:R-:W0:Y:S01]  /*9a10*/  LDC R12, c[0x0][0x390] ;  /* 0x0000e400ff0c7b82 */ /* 0x000e220000000800 */
[----:B------:R-:W-:Y:S02]  /*9a20*/  ISETP.GE.AND P2, PT, R8, RZ, PT ;  /* 0x000000ff0800720c */ /* 0x000fe40003f46270 */
[----:B0-----:R-:W-:-:S04]  /*9a30*/  IABS R9, R12 ;  /* 0x0000000c00097213 */ /* 0x001fc80000000000 */
[----:B------:R-:W0:Y:S08]  /*9a40*/  I2F.RP R0, R9 ;  /* 0x0000000900007306 */ /* 0x000e300000209400 */
[----:B0-----:R-:W0:Y:S02]  /*9a50*/  MUFU.RCP R0, R0 ;  /* 0x0000000000007308 */ /* 0x001e240000001000 */
[----:B0-----:R-:W-:-:S06]  /*9a60*/  VIADD R4, R0, 0xffffffe ;  /* 0x0ffffffe00047836 */ /* 0x001fcc0000000000 */
[----:B------:R0:W1:Y:S02]  /*9a70*/  F2I.FTZ.U32.TRUNC.NTZ R5, R4 ;  /* 0x0000000400057305 */ /* 0x000064000021f000 */
[----:B0-----:R-:W-:Y:S02]  /*9a80*/  IMAD.MOV.U32 R4, RZ, RZ, RZ ;  /* 0x000000ffff047224 */ /* 0x001fe400078e00ff */
[----:B-1----:R-:W-:-:S04]  /*9a90*/  IMAD.MOV R10, RZ, RZ, -R5 ;  /* 0x000000ffff0a7224 */ /* 0x002fc800078e0a05 */
[----:B------:R-:W-:Y:S01]  /*9aa0*/  IMAD R11, R10, R9, RZ ;  /* 0x000000090a0b7224 */ /* 0x000fe200078e02ff */
[----:B------:R-:W-:-:S03]  /*9ab0*/  IABS R10, R8 ;  /* 0x00000008000a7213 */ /* 0x000fc60000000000 */
[----:B------:R-:W-:-:S06]  /*9ac0*/  IMAD.HI.U32 R5, R5, R11, R4 ;  /* 0x0000000b05057227 */ /* 0x000fcc00078e0004 */
[----:B------:R-:W-:-:S04]  /*9ad0*/  IMAD.HI.U32 R5, R5, R10, RZ ;  /* 0x0000000a05057227 */ /* 0x000fc800078e00ff */
[----:B------:R-:W-:-:S04]  /*9ae0*/  IMAD.MOV R5, RZ, RZ, -R5 ;  /* 0x000000ffff057224 */ /* 0x000fc800078e0a05 */
[----:B------:R-:W-:-:S05]  /*9af0*/  IMAD R0, R9, R5, R10 ;  /* 0x0000000509007224 */ /* 0x000fca00078e020a */
[----:B------:R-:W-:-:S13]  /*9b00*/  ISETP.GT.U32.AND P0, PT, R9, R0, PT ;  /* 0x000000000900720c */ /* 0x000fda0003f04070 */
[----:B------:R-:W-:Y:S02]  /*9b10*/  @!P0 IADD3 R0, PT, PT, R0, -R9, RZ ;  /* 0x8000000900008210 */ /* 0x000fe40007ffe0ff */
[----:B------:R-:W-:Y:S02]  /*9b20*/  ISETP.NE.AND P0, PT, R12, RZ, PT ;  /* 0x000000ff0c00720c */ /* 0x000fe40003f05270 */
[----:B------:R-:W-:-:S13]  /*9b30*/  ISETP.GT.U32.AND P1, PT, R9, R0, PT ;  /* 0x000000000900720c */ /* 0x000fda0003f24070 */
[----:B------:R-:W-:-:S04]  /*9b40*/  @!P1 IMAD.IADD R0, R0, 0x1, -R9 ;  /* 0x0000000100009824 */ /* 0x000fc800078e0a09 */
[----:B------:R-:W-:Y:S01]  /*9b50*/  @!P2 IMAD.MOV R0, RZ, RZ, -R0 ;  /* 0x000000ffff00a224 */ /* 0x000fe200078e0a00 */
[----:B------:R-:W-:-:S04]  /*9b60*/  @!P0 LOP3.LUT R0, RZ, R12, RZ, 0x33, !PT ;  /* 0x0000000cff008212 */ /* 0x000fc800078e33ff */
[----:B------:R-:W-:-:S13]  /*9b70*/  ISETP.EQ.AND P0, PT, R0, RZ, PT ;  /* 0x000000ff0000720c */ /* 0x000fda0003f02270 */
.L_x_1:
[----:B------:R-:W-:Y:S05]  /*9b80*/  BSYNC.RECONVERGENT B0 ;  /* 0x0000000000007941 */ /* 0x000fea0003800200 */
.L_x_0:
[----:B------:R-:W2:Y:S01]  /*9b90*/  LDL.LU R4, [R1+0x1d58] ;  /* 0x001d580001047983 */ /* 0x000ea20000300800 */
[----:B------:R-:W0:Y:S03]  /*9ba0*/  LDCU UR6, c[0x0][0x398] ;  /* 0x00007300ff0677ac */ /* 0x000e260008000800 */
[----:B------:R-:W2:Y:S04]  /*9bb0*/  LDL.LU R5, [R1+0x1d5c] ;  /* 0x001d5c0001057983 */ /* 0x000ea80000300800 */
[----:B------:R-:W3:Y:S04]  /*9bc0*/  LDL.LU R32, [R1+0x1d08] ;  /* 0x001d080001207983 */ /* 0x000ee80000300800 */
[----:B------:R-:W3:Y:S04]  /*9bd0*/  LDL.LU R33, [R1+0x1d0c] ;  /* 0x001d0c0001217983 */ /* 0x000ee80000300800 */
[----:B------:R-:W4:Y:S04]  /*9be0*/  LDL.LU R36, [R1+0x1cf8] ;  /* 0x001cf80001247983 */ /* 0x000f280000300800 */
[----:B------:R-:W4:Y:S04]  /*9bf0*/  LDL.LU R37, [R1+0x1cfc] ;  /* 0x001cfc0001257983 */ /* 0x000f280000300800 */
        /* <DEDUP_REMOVED lines=31> */
[----:B------:R-:W5:Y:S01]  /*9df0*/  LDL.LU R11, [R1+0x1d6c] ;  /* 0x001d6c00010b7983 */ /* 0x000f620000300800 */
[----:B------:R-:W-:-:S02]  /*9e00*/  ISETP.GT.AND P1, PT, R8, 0x167, PT ;  /* 0x000001670800780c */ /* 0x000fc40003f24270 */
[C---:B0-----:R-:W-:Y:S01]  /*9e10*/  ISETP.GE.OR P0, PT, R8.reuse, UR6, !P0 ;  /* 0x0000000608007c0c */ /* 0x041fe2000c706670 */
[----:B------:R-:W-:Y:S01]  /*9e20*/  VIADD R0, R1, 0x7d8 ;  /* 0x000007d801007836 */ /* 0x000fe20000000000 */
[----:B--2---:R0:W-:Y:S02]  /*9e30*/  STL.64 [R1+0x1c40], R4 ;  /* 0x001c400401007387 */ /* 0x0041e40000100a00 */
[----:B0-----:R-:W-:Y:S02]  /*9e40*/  IMAD.WIDE R4, R8, 0x8, R6 ;  /* 0x0000000808047825 */ /* 0x001fe400078e0206 */
[----:B---3--:R0:W-:Y:S04]  /*9e50*/  STL.64 [R1+0x1bf0], R32 ;  /* 0x001bf02001007387 */ /* 0x0081e80000100a00 */
[----:B----4-:R0:W-:Y:S01]  /*9e60*/  STL.64 [R1+0x1be0], R36 ;  /* 0x001be02401007387 */ /* 0x0101e20000100a00 */
[----:B------:R-:W-:-:S03]  /*9e70*/  IMAD.MOV.U32 R6, RZ, RZ, R1 ;  /* 0x000000ffff067224 */ /* 0x000fc600078e0001 */
[----:B------:R0:W-:Y:S04]  /*9e80*/  @!P1 STG.E.64 desc[UR4][R4.64], RZ ;  /* 0x000000ff04009986 */ /* 0x0001e8000c101b04 */
        /* <DEDUP_REMOVED lines=16> */
[----:B------:R-:W-:Y:S05]  /*9f90*/  @P0 EXIT ;  /* 0x000000000000094d */ /* 0x000fea0003800000 */
[----:B0-----:R-:W0:Y:S01]  /*9fa0*/  LDC R12, c[0x0][0x38c] ;  /* 0x0000e300ff0c7b82 */ /* 0x001e220000000800 */
[----:B------:R-:W-:Y:S02]  /*9fb0*/  HFMA2 R14, -RZ, RZ, 0, 0 ;  /* 0x00000000ff0e7431 */ /* 0x000fe400000001ff */
[----:B------:R-:W-:Y:S01]  /*9fc0*/  IMAD.MOV.U32 R15, RZ, RZ, 0x1 ;  /* 0x00000001ff0f7424 */ /* 0x000fe200078e00ff */
[----:B------:R-:W1:Y:S01]  /*9fd0*/  LDCU UR6, c[0x0][0x38c] ;  /* 0x00007180ff0677ac */ /* 0x000e620008000800 */
[----:B------:R-:W-:Y:S01]  /*9fe0*/  BSSY.RECONVERGENT B0, `(.L_x_2) ;  /* 0x0000045000007945 */ /* 0x000fe20003800200 */
[----:B------:R-:W-:Y:S02]  /*9ff0*/  VIADD R11, R1, 0x8 ;  /* 0x00000008010b7836 */ /* 0x000fe40000000000 */
[----:B------:R-:W-:Y:S01]  /*a000*/  IMAD.MOV.U32 R10, RZ, RZ, RZ ;  /* 0x000000ffff0a7224 */ /* 0x000fe200078e00ff */
[----:B------:R2:W-:Y:S01]  /*a010*/  STL.64 [R1], R14 ;  /* 0x0000000e01007387 */ /* 0x0005e20000100a00 */
[----:B------:R-:W-:-:S02]  /*a020*/  IMAD.MOV.U32 R7, RZ, RZ, 0x1 ;  /* 0x00000001ff077424 */ /* 0x000fc400078e00ff */
[----:B-1----:R-:W-:Y:S01]  /*a030*/  IMAD.U32 R9, RZ, RZ, UR6 ;  /* 0x00000006ff097e24 */ /* 0x002fe2000f8e00ff */
[----:B0-----:R2:W-:Y:S06]  /*a040*/  STL [R1+0x8], R12 ;  /* 0x0000080c01007387 */ /* 0x0015ec0000100800 */
.L_x_12:
[----:B------:R-:W-:-:S13]  /*a050*/  ISETP.GE.AND P0, PT, R3, 0x1, PT ;  /* 0x000000010300780c */ /* 0x000fda0003f06270 */
[----:B-1-3-5:R-:W-:Y:S05]  /*a060*/  @!P0 BRA `(.L_x_3) ;  /* 0x0000000000d48947 */ /* 0x02afea0003800000 */
[----:B------:R-:W-:-:S07]  /*a070*/  IMAD.MOV.U32 R10, RZ, RZ, RZ ;  /* 0x000000ffff0a7224 */ /* 0x000fce00078e00ff */
.L_x_11:
[----:B0-----:R-:W0:Y:S02]  /*a080*/  LDCU UR6, c[0x0][0x388] ;  /* 0x00007100ff0677ac */ /* 0x001e240008000800 */
[----:B0-----:R-:W-:-:S13]  /*a090*/  ISETP.NE.AND P0, PT, R10, UR6, PT ;  /* 0x000000060a007c0c */ /* 0x001fda000bf05270 */
[----:B-1----:R-:W-:Y:S05]  /*a0a0*/  @!P0 BRA `(.L_x_4) ;  /* 0x0000000000b48947 */ /* 0x002fea0003800000 */
[----:B------:R-:W-:-:S05]  /*a0b0*/  SHF.L.U32 R13, R10, 0x1, RZ ;  /* 0x000000010a0d7819 */ /* 0x000fca00000006ff */
[----:B------:R-:W-:-:S05]  /*a0c0*/  IMAD R13, R13, 0x4, R0 ;  /* 0x000000040d0d7824 */ /* 0x000fca00078e0200 */
[----:B------:R-:W3:Y:S01]  /*a0d0*/  LDL.64 R16, [R13+0xfd0] ;  /* 0x000fd0000d107983 */ /* 0x000ee20000100a00 */
[----:B------:R-:W-:Y:S01]  /*a0e0*/  BSSY.RECONVERGENT B1, `(.L_x_4) ;  /* 0x0000029000017945 */ /* 0x000fe20003800200 */
[----:B---3--:R-:W-:-:S13]  /*a0f0*/  ISETP.NE.AND P0, PT, R16, R9, PT ;  /* 0x000000091000720c */ /* 0x008fda0003f05270 */
[----:B--2---:R-:W-:Y:S01]  /*a100*/  @P0 IMAD.MOV.U32 R12, RZ, RZ, R17 ;  /* 0x000000ffff0c0224 */ /* 0x004fe200078e0011 */
[----:B------:R-:W-:Y:S06]  /*a110*/  @P0 BRA `(.L_x_5) ;  /* 0x00000000004c0947 */ /* 0x000fec0003800000 */
[----:B------:R-:W-:Y:S01]  /*a120*/  ISETP.GE.AND P0, PT, R7, 0x1, PT ;  /* 0x000000010700780c */ /* 0x000fe20003f06270 */
[----:B------:R-:W-:-:S12]  /*a130*/  IMAD.MOV.U32 R12, RZ, RZ, R17 ;  /* 0x000000ffff0c7224 */ /* 0x000fd800078e0011 */
[----:B------:R-:W-:Y:S05]  /*a140*/  @!P0 BRA `(.L_x_6) ;  /* 0x0000000000288947 */ /* 0x000fea0003800000 */
[----:B------:R-:W-:Y:S01]  /*a150*/  VIMNMX R13, PT, PT, R7, 0x1, !PT ;  /* 0x00000001070d7848 */ /* 0x000fe20007fe0100 */
[----:B------:R-:W-:-:S04]  /*a160*/  IMAD.MOV.U32 R14, RZ, RZ, R11 ;  /* 0x000000ffff0e7224 */ /* 0x000fc800078e000b */
[----:B------:R-:W-:-:S07]  /*a170*/  IMAD.MOV R13, RZ, RZ, -R13 ;  /* 0x000000ffff0d7224 */ /* 0x000fce00078e0a0d */
.L_x_7:
[----:B------:R-:W2:Y:S02]  /*a180*/  LDL R15, [R14] ;  /* 0x000000000e0f7983 */ /* 0x000ea40000100800 */
[----:B--2---:R-:W-:-:S13]  /*a190*/  ISETP.NE.AND P0, PT, R15, R12, PT ;  /* 0x0000000c0f00720c */ /* 0x004fda0003f05270 */
[----:B------:R-:W-:Y:S05]  /*a1a0*/  @!P0 BRA `(.L_x_5) ;  /* 0x0000000000288947 */ /* 0x000fea0003800000 */
[----:B------:R-:W-:Y:S01]  /*a1b0*/  IADD3 R13, PT, PT, R13, 0x1, RZ ;  /* 0x000000010d0d7810 */ /* 0x000fe20007ffe0ff */
[----:B------:R-:W-:-:S03]  /*a1c0*/  VIADD R14, R14, 0x4 ;  /* 0x000000040e0e7836 */ /* 0x000fc60000000000 */
[----:B------:R-:W-:-:S13]  /*a1d0*/  ISETP.NE.AND P0, PT, R13, RZ, PT ;  /* 0x000000ff0d00720c */ /* 0x000fda0003f05270 */
[----:B------:R-:W-:Y:S05]  /*a1e0*/  @P0 BRA `(.L_x_7) ;  /* 0xfffffffc00e40947 */ /* 0x000fea000383ffff */
.L_x_6:
[----:B------:R-:W-:-:S05]  /*a1f0*/  IMAD R13, R7, 0x4, R6 ;  /* 0x00000004070d7824 */ /* 0x000fca00078e0206 */
[----:B------:R0:W-:Y:S04]  /*a200*/  STL [R13+0x8], R12 ;  /* 0x0000080c0d007387 */ /* 0x0001e80000100800 */
[----:B------:R-:W2:Y:S02]  /*a210*/  LDL R7, [R1+0x4] ;  /* 0x0000040001077983 */ /* 0x000ea40000100800 */
[----:B--2---:R-:W-:-:S05]  /*a220*/  VIADD R7, R7, 0x1 ;  /* 0x0000000107077836 */ /* 0x004fca0000000000 */
[----:B------:R0:W-:Y:S01]  /*a230*/  STL [R1+0x4], R7 ;  /* 0x0000040701007387 */ /* 0x0001e20000100800 */
[----:B------:R-:W-:Y:S05]  /*a240*/  BRA `(.L_x_8) ;  /* 0x0000000000487947 */ /* 0x000fea0003800000 */
.L_x_5:
[----:B------:R-:W-:-:S13]  /*a250*/  ISETP.NE.AND P0, PT, R12, R9, PT ;  /* 0x000000090c00720c */ /* 0x000fda0003f05270 */
[----:B------:R-:W-:Y:S05]  /*a260*/  @P0 BRA `(.L_x_8) ;  /* 0x0000000000400947 */ /* 0x000fea0003800000 */
[----:B------:R-:W-:-:S13]  /*a270*/  ISETP.GE.AND P0, PT, R7, 0x1, PT ;  /* 0x000000010700780c */ /* 0x000fda0003f06270 */
[----:B------:R-:W-:Y:S05]  /*a280*/  @!P0 BRA `(.L_x_9) ;  /* 0x0000000000248947 */ /* 0x000fea0003800000 */
[----:B------:R-:W-:Y:S01]  /*a290*/  VIMNMX R14, PT, PT, R7, 0x1, !PT ;  /* 0x00000001070e7848 */ /* 0x000fe20007fe0100 */
[----:B------:R-:W-:-:S07]  /*a2a0*/  IMAD.MOV.U32 R13, RZ, RZ, RZ ;  /* 0x000000ffff0d7224 */ /* 0x000fce00078e00ff */
.L_x_10:
[----:B------:R-:W-:-:S05]  /*a2b0*/  IMAD R12, R13, 0x4, R6 ;  /* 0x000000040d0c7824 */ /* 0x000fca00078e0206 */
[----:B------:R-:W2:Y:S02]  /*a2c0*/  LDL R15, [R12+0x8] ;  /* 0x000008000c0f7983 */ /* 0x000ea40000100800 */
[----:B--2---:R-:W-:-:S13]  /*a2d0*/  ISETP.NE.AND P0, PT, R15, R16, PT ;  /* 0x000000100f00720c */ /* 0x004fda0003f05270 */
[----:B------:R-:W-:Y:S05]  /*a2e0*/  @!P0 BRA `(.L_x_8) ;  /* 0x0000000000208947 */ /* 0x000fea0003800000 */
[----:B------:R-:W-:-:S04]  /*a2f0*/  IADD3 R13, PT, PT, R13, 0x1, RZ ;  /* 0x000000010d0d7810 */ /* 0x000fc80007ffe0ff */
[----:B------:R-:W-:-:S13]  /*a300*/  ISETP.NE.AND P0, PT, R13, R14, PT ;  /* 0x0000000e0d00720c */ /* 0x000fda0003f05270 */
[----:B------:R-:W-:Y:S05]  /*a310*/  @P0 BRA `(.L_x_10) ;  /* 0xfffffffc00e40947 */ /* 0x000fea000383ffff */
.L_x_9:
[----:B------:R-:W-:-:S05]  /*a320*/  IMAD R13, R7, 0x4, R6 ;  /* 0x00000004070d7824 */ /* 0x000fca00078e0206 */
[----:B------:R1:W-:Y:S04]  /*a330*/  STL [R13+0x8], R16 ;  /* 0x000008100d007387 */ /* 0x0003e80000100800 */
[----:B------:R-:W2:Y:S02]  /*a340*/  LDL R7, [R1+0x4] ;  /* 0x0000040001077983 */ /* 0x000ea40000100800 */
[----:B--2---:R-:W-:-:S05]  /*a350*/  VIADD R7, R7, 0x1 ;  /* 0x0000000107077836 */ /* 0x004fca0000000000 */
[----:B------:R1:W-:Y:S02]  /*a360*/  STL [R1+0x4], R7 ;  /* 0x0000040701007387 */ /* 0x0003e40000100800 */
.L_x_8:
[----:B------:R-:W-:Y:S05]  /*a370*/  BSYNC.RECONVERGENT B1 ;  /* 0x0000000000017941 */ /* 0x000fea0003800200 */
.L_x_4:
[----:B------:R-:W-:-:S05]  /*a380*/  VIADD R10, R10, 0x1 ;  /* 0x000000010a0a7836 */ /* 0x000fca0000000000 */
[----:B------:R-:W-:-:S13]  /*a390*/  ISETP.NE.AND P0, PT, R10, R3, PT ;  /* 0x000000030a00720c */ /* 0x000fda0003f05270 */
[----:B------:R-:W-:Y:S05]  /*a3a0*/  @P0 BRA `(.L_x_11) ;  /* 0xfffffffc00340947 */ /* 0x000fea000383ffff */
[----:B------:R3:W5:Y:S02]  /*a3b0*/  LDL R10, [R1] ;  /* 0x00000000010a7983 */ /* 0x0007640000100800 */
.L_x_3:
[C---:B0-2--5:R-:W-:Y:S02]  /*a3c0*/  VIADD R12, R10.reuse, 0x1 ;  /* 0x000000010a0c7836 */ /* 0x065fe40000000000 */
[----:B------:R-:W-:-:S03]  /*a3d0*/  IMAD R9, R10, 0x4, R11 ;  /* 0x000000040a097824 */ /* 0x000fc600078e020b */
[----:B------:R0:W-:Y:S04]  /*a3e0*/  STL [R1], R12 ;  /* 0x0000000c01007387 */ /* 0x0001e80000100800 */
[----:B------:R-:W5:Y:S01]  /*a3f0*/  LDL R9, [R9+0x4] ;  /* 0x0000040009097983 */ /* 0x000f620000100800 */
[----:B------:R-:W-:Y:S02]  /*a400*/  ISETP.GE.AND P0, PT, R12, R7, PT ;  /* 0x000000070c00720c */ /* 0x000fe40003f06270 */
[----:B------:R-:W-:-:S11]  /*a410*/  MOV R10, R12 ;  /* 0x0000000c000a7202 */ /* 0x000fd60000000f00 */
[----:B0-----:R-:W-:Y:S05]  /*a420*/  @!P0 BRA `(.L_x_12) ;  /* 0xfffffffc00088947 */ /* 0x001fea000383ffff */
[----:B------:R-:W-:Y:S05]  /*a430*/  BSYNC.RECONVERGENT B0 ;  /* 0x0000000000007941 */ /* 0x000fea0003800200 */
.L_x_2:
[----:B------:R-:W-:Y:S01]  /*a440*/  ISETP.GE.AND P0, PT, R7, 0x1, PT ;  /* 0x000000010700780c */ /* 0x000fe20003f06270 */
[----:B------:R-:W0:Y:S01]  /*a450*/  LDCU.64 UR8, c[0x4][0x8] ;  /* 0x01000100ff0877ac */ /* 0x000e220008000a00 */
[----:B------:R-:W-:Y:S11]  /*a460*/  BSSY.RECONVERGENT B0, `(.L_x_13) ;  /* 0x0000131000007945 */ /* 0x000ff60003800200 */
[----:B------:R-:W-:Y:S05]  /*a470*/  @!P0 BRA `(.L_x_14) ;  /* 0x0000001000bc8947 */ /* 0x000fea0003800000 */
[----:B------:R-:W2:Y:S01]  /*a480*/  MUFU.RCP64H R3, 180 ;  /* 0x4066800000037908 */ /* 0x000ea20000001800 */
[----:B------:R-:W-:Y:S01]  /*a490*/  IMAD.MOV.U32 R12, RZ, RZ, 0x0 ;  /* 0x00000000ff0c7424 */ /* 0x000fe200078e00ff */
[----:B------:R-:W-:Y:S01]  /*a4a0*/  UMOV UR6, 0x54442d18 ;  /* 0x54442d1800067882 */ /* 0x000fe20000000000 */
[----:B-1----:R-:W-:Y:S01]  /*a4b0*/  IMAD.MOV.U32 R13, RZ, RZ, 0x40668000 ;  /* 0x40668000ff0d7424 */ /* 0x002fe200078e00ff */
[----:B------:R-:W-:Y:S01]  /*a4c0*/  UMOV UR7, 0x400921fb ;  /* 0x400921fb00077882 */ /* 0x000fe20000000000 */
[----:B------:R-:W-:Y:S01]  /*a4d0*/  IMAD.MOV.U32 R2, RZ, RZ, 0x1 ;  /* 0x00000001ff027424 */ /* 0x000fe200078e00ff */
[----:B------:R-:W-:Y:S02]  /*a4e0*/  BSSY.RECONVERGENT B1, `(.L_x_15) ;  /* 0x0000017000017945 */ /* 0x000fe40003800200 */
[----:B-----5:R-:W1:Y:S03]  /*a4f0*/  I2F.F64 R8, R8 ;  /* 0x0000000800087312 */ /* 0x020e660000201c00 */
[----:B--2---:R-:W-:-:S08]  /*a500*/  DFMA R10, R2, -R12, 1 ;  /* 0x3ff00000020a742b */ /* 0x004fd0000000080c */
[----:B------:R-:W-:-:S08]  /*a510*/  DFMA R10, R10, R10, R10 ;  /* 0x0000000a0a0a722b */ /* 0x000fd0000000000a */
[----:B------:R-:W-:Y:S02]  /*a520*/  DFMA R2, R2, R10, R2 ;  /* 0x0000000a0202722b */ /* 0x000fe40000000002 */
[----:B-1----:R-:W-:-:S06]  /*a530*/  DMUL R10, R8, UR6 ;  /* 0x00000006080a7c28 */ /* 0x002fcc0008000000 */
[----:B------:R-:W-:-:S04]  /*a540*/  DFMA R12, R2, -R12, 1 ;  /* 0x3ff00000020c742b */ /* 0x000fc8000000080c */
[----:B------:R-:W-:-:S04]  /*a550*/  FSETP.GEU.AND P1, PT, |R11|, 6.5827683646048100446e-37, PT ;  /* 0x036000000b00780b */ /* 0x000fc80003f2e200 */
[----:B------:R-:W-:-:S08]  /*a560*/  DFMA R2, R2, R12, R2 ;  /* 0x0000000c0202722b */ /* 0x000fd00000000002 */
[----:B------:R-:W-:-:S08]  /*a570*/  DMUL R12, R10, R2 ;  /* 0x000000020a0c7228 */ /* 0x000fd00000000000 */
[----:B------:R-:W-:-:S08]  /*a580*/  DFMA R14, R12, -180, R10 ;  /* 0xc06680000c0e782b */ /* 0x000fd0000000000a */
[----:B------:R-:W-:-:S10]  /*a590*/  DFMA R2, R2, R14, R12 ;  /* 0x0000000e0202722b */ /* 0x000fd4000000000c */
[----:B------:R-:W-:-:S05]  /*a5a0*/  FFMA R9, RZ, 3.6015625, R3 ;  /* 0x40668000ff097823 */ /* 0x000fca0000000003 */
[----:B------:R-:W-:-:S13]  /*a5b0*/  FSETP.GT.AND P0, PT, |R9|, 1.469367938527859385e-39, PT ;  /* 0x001000000900780b */ /* 0x000fda0003f04200 */
[----:B------:R-:W-:Y:S05]  /*a5c0*/  @P0 BRA P1, `(.L_x_16) ;  /* 0x0000000000200947 */ /* 0x000fea0000800000 */
[----:B------:R-:W-:Y:S01]  /*a5d0*/  IMAD.MOV.U32 R54, RZ, RZ, R10 ;  /* 0x000000ffff367224 */ /* 0x000fe200078e000a */
[----:B------:R-:W-:Y:S01]  /*a5e0*/  MOV R56, RZ ;  /* 0x000000ff00387202 */ /* 0x000fe20000000f00 */
[----:B------:R-:W-:Y:S01]  /*a5f0*/  IMAD.MOV.U32 R55, RZ, RZ, R11 ;  /* 0x000000ffff377224 */ /* 0x000fe200078e000b */
[----:B------:R-:W-:Y:S01]  /*a600*/  MOV R23, 0xa630 ;  /* 0x0000a63000177802 */ /* 0x000fe20000000f00 */
[----:B------:R-:W-:-:S07]  /*a610*/  IMAD.MOV.U32 R57, RZ, RZ, 0x40668000 ;  /* 0x40668000ff397424 */ /* 0x000fce00078e00ff */
[----:B0--3--:R-:W-:Y:S05]  /*a620*/  CALL.REL.NOINC `($__internal_0_$__cuda_sm20_div_rn_f64_full) ;  /* 0x0000002000c87944 */ /* 0x009fea0003c00000 */
[----:B------:R-:W-:Y:S02]  /*a630*/  IMAD.MOV.U32 R2, RZ, RZ, R24 ;  /* 0x000000ffff027224 */ /* 0x000fe400078e0018 */
[----:B------:R-:W-:-:S07]  /*a640*/  IMAD.MOV.U32 R3, RZ, RZ, R25 ;  /* 0x000000ffff037224 */ /* 0x000fce00078e0019 */
.L_x_16:
[----:B0-----:R-:W-:Y:S05]  /*a650*/  BSYNC.RECONVERGENT B1 ;  /* 0x0000000000017941 */ /* 0x001fea0003800200 */
.L_x_15:
[----:B------:R-:W-:Y:S01]  /*a660*/  UMOV UR6, 0x6dc9c883 ;  /* 0x6dc9c88300067882 */ /* 0x000fe20000000000 */
[----:B------:R-:W-:Y:S01]  /*a670*/  UMOV UR7, 0x3fe45f30 ;  /* 0x3fe45f3000077882 */ /* 0x000fe20000000000 */
[----:B------:R-:W0:Y:S01]  /*a680*/  LDC R10, c[0x0][0x388] ;  /* 0x0000e200ff0a7b82 */ /* 0x000e220000000800 */
[C---:B------:R-:W-:Y:S01]  /*a690*/  DMUL R20, R2.reuse, UR6 ;  /* 0x0000000602147c28 */ /* 0x040fe20008000000 */
[----:B------:R-:W-:Y:S01]  /*a6a0*/  UMOV UR6, 0x54442d18 ;  /* 0x54442d1800067882 */ /* 0x000fe20000000000 */
[----:B------:R-:W-:Y:S01]  /*a6b0*/  UMOV UR7, 0x3ff921fb ;  /* 0x3ff921fb00077882 */ /* 0x000fe20000000000 */
[----:B------:R-:W-:Y:S01]  /*a6c0*/  DMUL R30, RZ, R2 ;  /* 0x00000002ff1e7228 */ /* 0x000fe20000000000 */
[----:B------:R-:W-:Y:S01]  /*a6d0*/  BSSY.RECONVERGENT B1, `(.L_x_17) ;  /* 0x0000108000017945 */ /* 0x000fe20003800200 */
[----:B------:R-:W-:Y:S01]  /*a6e0*/  DSETP.NEU.AND P0, PT, |R2|, +INF , PT ;  /* 0x7ff000000200742a */ /* 0x000fe20003f0d200 */
[----:B------:R-:W-:-:S04]  /*a6f0*/  IMAD.MOV.U32 R22, RZ, RZ, RZ ;  /* 0x000000ffff167224 */ /* 0x000fc800078e00ff */
[----:B------:R-:W1:Y:S01]  /*a700*/  F2I.F64 R20, R20 ;  /* 0x0000001400147311 */ /* 0x000e620000301100 */
[----:B------:R-:W-:-:S07]  /*a710*/  DSETP.LTU.OR P2, PT, |R2|, 2.14748364800000000000e+09, !P0 ;  /* 0x41e000000200742a */ /* 0x000fce0004749600 */
[----:B-1----:R-:W1:Y:S01]  /*a720*/  I2F.F64 R28, R20 ;  /* 0x00000014001c7312 */ /* 0x002e620000201c00 */
[----:B------:R-:W-:Y:S01]  /*a730*/  SEL R39, R20, RZ, P0 ;  /* 0x000000ff14277207 */ /* 0x000fe20000000000 */
[----:B-1----:R-:W-:Y:S01]  /*a740*/  DFMA R8, R28, -UR6, R2 ;  /* 0x800000061c087c2b */ /* 0x002fe20008000002 */
[----:B------:R-:W-:Y:S01]  /*a750*/  UMOV UR6, 0x33145c00 ;  /* 0x33145c0000067882 */ /* 0x000fe20000000000 */
[----:B------:R-:W-:-:S06]  /*a760*/  UMOV UR7, 0x3c91a626 ;  /* 0x3c91a62600077882 */ /* 0x000fcc0000000000 */
[----:B------:R-:W-:Y:S01]  /*a770*/  DFMA R8, R28, -UR6, R8 ;  /* 0x800000061c087c2b */ /* 0x000fe20008000008 */
[----:B------:R-:W-:Y:S01]  /*a780*/  UMOV UR6, 0x252049c0 ;  /* 0x252049c000067882 */ /* 0x000fe20000000000 */
[----:B------:R-:W-:-:S06]  /*a790*/  UMOV UR7, 0x397b839a ;  /* 0x397b839a00077882 */ /* 0x000fcc0000000000 */
[----:B------:R-:W-:Y:S01]  /*a7a0*/  DFMA R28, R28, -UR6, R8 ;  /* 0x800000061c1c7c2b */ /* 0x000fe20008000008 */
[----:B0-----:R-:W-:-:S05]  /*a7b0*/  IMAD.SHL.U32 R9, R10, 0x2, RZ ;  /* 0x000000020a097824 */ /* 0x001fca00078e00ff */
[----:B------:R-:W-:-:S04]  /*a7c0*/  LEA R38, R9, R0, 0x2 ;  /* 0x0000000009267211 */ /* 0x000fc800078e10ff */
[----:B------:R-:W-:Y:S02]  /*a7d0*/  FSEL R40, R30, R28, !P0 ;  /* 0x0000001c1e287208 */ /* 0x000fe40004000000 */
[----:B------:R-:W-:-:S07]  /*a7e0*/  FSEL R41, R31, R29, !P0 ;  /* 0x0000001d1f297208 */ /* 0x000fce0004000000 */
.L_x_32:
[----:B0-----:R-:W2:Y:S01]  /*a7f0*/  LDL.64 R8, [R38+0xfd0] ;  /* 0x000fd00026087983 */ /* 0x001ea20000100a00 */
[----:B------:R-:W-:-:S06]  /*a800*/  IMAD R10, R22, 0x4, R6 ;  /* 0x00000004160a7824 */ /* 0x000fcc00078e0206 */
[----:B------:R-:W4:Y:S01]  /*a810*/  LDL R10, [R10+0x8] ;  /* 0x000008000a0a7983 */ /* 0x000f220000100800 */
[----:B------:R-:W-:-:S04]  /*a820*/  IMAD.MOV.U32 R19, RZ, RZ, 0x3 ;  /* 0x00000003ff137424 */ /* 0x000fc800078e00ff */
[-C--:B--2---:R-:W-:Y:S02]  /*a830*/  IMAD R11, R8, R19.reuse, -0x3 ;  /* 0xfffffffd080b7424 */ /* 0x084fe400078e0213 */
[----:B------:R-:W-:Y:S02]  /*a840*/  IMAD R9, R9, R19, -0x3 ;  /* 0xfffffffd09097424 */ /* 0x000fe400078e0213 */
[--C-:B------:R-:W-:Y:S02]  /*a850*/  IMAD R16, R11, 0x8, R0.reuse ;  /* 0x000000080b107824 */ /* 0x100fe400078e0200 */
[----:B------:R-:W-:-:S03]  /*a860*/  IMAD R17, R9, 0x8, R0 ;  /* 0x0000000809117824 */ /* 0x000fc600078e0200 */
[----:B------:R-:W2:Y:S04]  /*a870*/  LDL.64 R34, [R16+0x38] ;  /* 0x0000380010227983 */ /* 0x000ea80000100a00 */
[----:B------:R-:W2:Y:S04]  /*a880*/  LDL.64 R12, [R17+0x38] ;  /* 0x00003800110c7983 */ /* 0x000ea80000100a00 */
[----:B------:R-:W5:Y:S04]  /*a890*/  LDL.64 R36, [R16+0x30] ;  /* 0x0000300010247983 */ /* 0x000f680000100a00 */
[----:B------:R-:W5:Y:S04]  /*a8a0*/  LDL.64 R8, [R17+0x30] ;  /* 0x0000300011087983 */ /* 0x000f680000100a00 */
[----:B------:R-:W3:Y:S04]  /*a8b0*/  LDL.64 R32, [R16+0x40] ;  /* 0x0000400010207983 */ /* 0x000ee80000100a00 */
[----:B------:R-:W3:Y:S01]  /*a8c0*/  LDL.64 R14, [R17+0x40] ;  /* 0x00004000110e7983 */ /* 0x000ee20000100a00 */
[----:B----4-:R-:W-:-:S04]  /*a8d0*/  IMAD R11, R10, R19, -0x3 ;  /* 0xfffffffd0a0b7424 */ /* 0x010fc800078e0213 */
[----:B------:R-:W-:-:S05]  /*a8e0*/  IMAD R42, R11, 0x8, R0 ;  /* 0x000000080b2a7824 */ /* 0x000fca00078e0200 */
[----:B------:R-:W4:Y:S04]  /*a8f0*/  LDL.64 R48, [R42+0x30] ;  /* 0x000030002a307983 */ /* 0x000f280000100a00 */
[----:B------:R-:W4:Y:S04]  /*a900*/  LDL.64 R46, [R42+0x38] ;  /* 0x000038002a2e7983 */ /* 0x000f280000100a00 */
[----:B------:R-:W4:Y:S01]  /*a910*/  LDL.64 R44, [R42+0x40] ;  /* 0x000040002a2c7983 */ /* 0x000f220000100a00 */
[----:B------:R-:W-:Y:S01]  /*a920*/  IMAD.MOV.U32 R24, RZ, RZ, 0x0 ;  /* 0x00000000ff187424 */ /* 0x000fe200078e00ff */
[----:B------:R-:W-:Y:S01]  /*a930*/  BSSY.RECONVERGENT B2, `(.L_x_18) ;  /* 0x0000022000027945 */ /* 0x000fe20003800200 */
[----:B------:R-:W-:Y:S01]  /*a940*/  IMAD.MOV.U32 R25, RZ, RZ, 0x3fd80000 ;  /* 0x3fd80000ff197424 */ /* 0x000fe200078e00ff */
[----:B------:R-:W-:-:S02]  /*a950*/  DSETP.NEU.AND P1, PT, |R2|, +INF , PT ;  /* 0x7ff000000200742a */ /* 0x000fc40003f2d200 */
[----:B--2---:R-:W-:Y:S02]  /*a960*/  DADD R12, -R34, R12 ;  /* 0x00000000220c7229 */ /* 0x004fe4000000010c */
[----:B-----5:R-:W-:-:S06]  /*a970*/  DADD R8, -R36, R8 ;  /* 0x0000000024087229 */ /* 0x020fcc0000000108 */
[----:B------:R-:W-:Y:S02]  /*a980*/  DMUL R10, R12, R12 ;  /* 0x0000000c0c0a7228 */ /* 0x000fe40000000000 */
[----:B---3--:R-:W-:-:S06]  /*a990*/  DADD R14, -R32, R14 ;  /* 0x00000000200e7229 */ /* 0x008fcc000000010e */
[----:B------:R-:W-:-:S08]  /*a9a0*/  DFMA R10, R8, R8, R10 ;  /* 0x00000008080a722b */ /* 0x000fd0000000000a */
[----:B------:R-:W-:Y:S02]  /*a9b0*/  DFMA R10, R14, R14, R10 ;  /* 0x0000000e0e0a722b */ /* 0x000fe4000000000a */
[----:B----4-:R-:W-:Y:S02]  /*a9c0*/  DADD R48, R48, -R36 ;  /* 0x0000000030307229 */ /* 0x010fe40000000824 */
[----:B------:R-:W-:Y:S02]  /*a9d0*/  DADD R46, R46, -R34 ;  /* 0x000000002e2e7229 */ /* 0x000fe40000000822 */
[----:B------:R-:W0:Y:S01]  /*a9e0*/  MUFU.RSQ64H R17, R11 ;  /* 0x0000000b00117308 */ /* 0x000e220000001c00 */
[----:B------:R-:W-:-:S03]  /*a9f0*/  DADD R44, R44, -R32 ;  /* 0x000000002c2c7229 */ /* 0x000fc60000000820 */
[----:B------:R-:W-:-:S04]  /*aa00*/  IADD3 R16, PT, PT, R11, -0x3500000, RZ ;  /* 0xfcb000000b107810 */ /* 0x000fc80007ffe0ff */
[----:B------:R-:W-:Y:S02]  /*aa10*/  ISETP.GE.U32.AND P0, PT, R16, 0x7ca00000, PT ;  /* 0x7ca000001000780c */ /* 0x000fe40003f06070 */
[----:B0-----:R-:W-:-:S08]  /*aa20*/  DMUL R18, R16, R16 ;  /* 0x0000001010127228 */ /* 0x001fd00000000000 */
[----:B------:R-:W-:-:S08]  /*aa30*/  DFMA R18, R10, -R18, 1 ;  /* 0x3ff000000a12742b */ /* 0x000fd00000000812 */
[----:B------:R-:W-:Y:S02]  /*aa40*/  DFMA R24, R18, R24, 0.5 ;  /* 0x3fe000001218742b */ /* 0x000fe40000000018 */
[----:B------:R-:W-:-:S08]  /*aa50*/  DMUL R18, R16, R18 ;  /* 0x0000001210127228 */ /* 0x000fd00000000000 */
[----:B------:R-:W-:-:S08]  /*aa60*/  DFMA R18, R24, R18, R16 ;  /* 0x000000121812722b */ /* 0x000fd00000000010 */
[----:B------:R-:W-:Y:S02]  /*aa70*/  DMUL R24, R10, R18 ;  /* 0x000000120a187228 */ /* 0x000fe40000000000 */
[----:B------:R-:W-:Y:S02]  /*aa80*/  VIADD R53, R19, 0xfff00000 ;  /* 0xfff0000013357836 */ /* 0x000fe40000000000 */
[----:B------:R-:W-:-:S04]  /*aa90*/  IMAD.MOV.U32 R52, RZ, RZ, R18 ;  /* 0x000000ffff347224 */ /* 0x000fc800078e0012 */
[----:B------:R-:W-:-:S08]  /*aaa0*/  DFMA R26, R24, -R24, R10 ;  /* 0x80000018181a722b */ /* 0x000fd0000000000a */
[----:B------:R-:W-:Y:S01]  /*aab0*/  DFMA R50, R26, R52, R24 ;  /* 0x000000341a32722b */ /* 0x000fe20000000018 */
[----:B------:R-:W-:Y:S10]  /*aac0*/  @!P0 BRA `(.L_x_19) ;  /* 0x0000000000208947 */ /* 0x000ff40003800000 */
[----:B------:R-:W-:Y:S01]  /*aad0*/  IMAD.MOV.U32 R50, RZ, RZ, R25 ;  /* 0x000000ffff327224 */ /* 0x000fe200078e0019 */
[----:B------:R-:W-:Y:S01]  /*aae0*/  MOV R23, R10 ;  /* 0x0000000a00177202 */ /* 0x000fe20000000f00 */
[----:B------:R-:W-:Y:S01]  /*aaf0*/  IMAD.MOV.U32 R43, RZ, RZ, R18 ;  /* 0x000000ffff2b7224 */ /* 0x000fe200078e0012 */
[----:B------:R-:W-:Y:S01]  /*ab00*/  MOV R52, 0xab50 ;  /* 0x0000ab5000347802 */ /* 0x000fe20000000f00 */
[----:B------:R-:W-:Y:S02]  /*ab10*/  IMAD.MOV.U32 R17, RZ, RZ, R11 ;  /* 0x000000ffff117224 */ /* 0x000fe400078e000b */
[----:B------:R-:W-:Y:S02]  /*ab20*/  IMAD.MOV.U32 R21, RZ, RZ, R24 ;  /* 0x000000ffff157224 */ /* 0x000fe400078e0018 */
[----:B------:R-:W-:-:S07]  /*ab30*/  IMAD.MOV.U32 R25, RZ, RZ, R53 ;  /* 0x000000ffff197224 */ /* 0x000fce00078e0035 */
[----:B------:R-:W-:Y:S05]  /*ab40*/  CALL.REL.NOINC `($__internal_1_$__cuda_sm20_dsqrt_rn_f64_mediumpath_v1) ;  /* 0x0000002000f07944 */ /* 0x000fea0003c00000 */
.L_x_19:
[----:B------:R-:W-:Y:S05]  /*ab50*/  BSYNC.RECONVERGENT B2 ;  /* 0x0000000000027941 */ /* 0x000fea0003800200 */
.L_x_18:
[----:B------:R-:W0:Y:S01]  /*ab60*/  MUFU.RCP64H R11, R51 ;  /* 0x00000033000b7308 */ /* 0x000e220000001800 */
[----:B------:R-:W-:Y:S01]  /*ab70*/  IMAD.MOV.U32 R10, RZ, RZ, 0x1 ;  /* 0x00000001ff0a7424 */ /* 0x000fe200078e00ff */
[----:B------:R-:W-:Y:S01]  /*ab80*/  FSETP.GEU.AND P3, PT, |R9|, 6.5827683646048100446e-37, PT ;  /* 0x036000000900780b */ /* 0x000fe20003f6e200 */
[----:B------:R-:W-:Y:S04]  /*ab90*/  BSSY.RECONVERGENT B2, `(.L_x_20) ;  /* 0x0000014000027945 */ /* 0x000fe80003800200 */
[----:B0-----:R-:W-:-:S08]  /*aba0*/  DFMA R16, R10, -R50, 1 ;  /* 0x3ff000000a10742b */ /* 0x001fd00000000832 */
[----:B------:R-:W-:-:S08]  /*abb0*/  DFMA R16, R16, R16, R16 ;  /* 0x000000101010722b */ /* 0x000fd00000000010 */
[----:B------:R-:W-:-:S08]  /*abc0*/  DFMA R16, R10, R16, R10 ;  /* 0x000000100a10722b */ /* 0x000fd0000000000a */
[----:B------:R-:W-:-:S08]  /*abd0*/  DFMA R10, R16, -R50, 1 ;  /* 0x3ff00000100a742b */ /* 0x000fd00000000832 */
[----:B------:R-:W-:-:S08]  /*abe0*/  DFMA R10, R16, R10, R16 ;  /* 0x0000000a100a722b */ /* 0x000fd00000000010 */
[----:B------:R-:W-:-:S08]  /*abf0*/  DMUL R16, R8, R10 ;  /* 0x0000000a08107228 */ /* 0x000fd00000000000 */
[----:B------:R-:W-:-:S08]  /*ac00*/  DFMA R18, R16, -R50, R8 ;  /* 0x800000321012722b */ /* 0x000fd00000000008 */
[----:B------:R-:W-:-:S10]  /*ac10*/  DFMA R10, R10, R18, R16 ;  /* 0x000000120a0a722b */ /* 0x000fd40000000010 */
[----:B------:R-:W-:-:S05]  /*ac20*/  FFMA R16, RZ, R51, R11 ;  /* 0x00000033ff107223 */ /* 0x000fca000000000b */
[----:B------:R-:W-:-:S13]  /*ac30*/  FSETP.GT.AND P0, PT, |R16|, 1.469367938527859385e-39, PT ;  /* 0x001000001000780b */ /* 0x000fda0003f04200 */
[----:B------:R-:W-:Y:S05]  /*ac40*/  @P0 BRA P3, `(.L_x_21) ;  /* 0x0000000000200947 */ /* 0x000fea0001800000 */
[----:B------:R-:W-:Y:S01]  /*ac50*/  MOV R54, R8 ;  /* 0x0000000800367202 */ /* 0x000fe20000000f00 */
[----:B------:R-:W-:Y:S01]  /*ac60*/  IMAD.MOV.U32 R55, RZ, RZ, R9 ;  /* 0x000000ffff377224 */ /* 0x000fe200078e0009 */
[----:B------:R-:W-:Y:S01]  /*ac70*/  MOV R23, 0xacb0 ;  /* 0x0000acb000177802 */ /* 0x000fe20000000f00 */
[----:B------:R-:W-:Y:S02]  /*ac80*/  IMAD.MOV.U32 R56, RZ, RZ, R50 ;  /* 0x000000ffff387224 */ /* 0x000fe400078e0032 */
[----:B------:R-:W-:-:S07]  /*ac90*/  IMAD.MOV.U32 R57, RZ, RZ, R51 ;  /* 0x000000ffff397224 */ /* 0x000fce00078e0033 */
[----:B------:R-:W-:Y:S05]  /*aca0*/  CALL.REL.NOINC `($__internal_0_$__cuda_sm20_div_rn_f64_full) ;  /* 0x0000001c00287944 */ /* 0x000fea0003c00000 */
[----:B------:R-:W-:Y:S02]  /*acb0*/  IMAD.MOV.U32 R10, RZ, RZ, R24 ;  /* 0x000000ffff0a7224 */ /* 0x000fe400078e0018 */
[----:B------:R-:W-:-:S07]  /*acc0*/  IMAD.MOV.U32 R11, RZ, RZ, R25 ;  /* 0x000000ffff0b7224 */ /* 0x000fce00078e0019 */
.L_x_21:
[----:B------:R-:W-:Y:S05]  /*acd0*/  BSYNC.RECONVERGENT B2 ;  /* 0x0000000000027941 */ /* 0x000fea0003800200 */
.L_x_20:
[----:B------:R-:W0:Y:S01]  /*ace0*/  MUFU.RCP64H R9, R51 ;  /* 0x0000003300097308 */ /* 0x000e220000001800 */
[----:B------:R-:W-:Y:S01]  /*acf0*/  MOV R8, 0x1 ;  /* 0x0000000100087802 */ /* 0x000fe20000000f00 */
[----:B------:R-:W-:Y:S01]  /*ad00*/  BSSY.RECONVERGENT B2, `(.L_x_22) ;  /* 0x0000015000027945 */ /* 0x000fe20003800200 */
[----:B------:R-:W-:-:S04]  /*ad10*/  FSETP.GEU.AND P3, PT, |R13|, 6.5827683646048100446e-37, PT ;  /* 0x036000000d00780b */ /* 0x000fc80003f6e200 */
        /* <DEDUP_REMOVED lines=11> */
[----:B------:R-:W-:Y:S01]  /*add0*/  IMAD.MOV.U32 R54, RZ, RZ, R12 ;  /* 0x000000ffff367224 */ /* 0x000fe200078e000c */
[----:B------:R-:W-:Y:S01]  /*ade0*/  MOV R23, 0xae30 ;  /* 0x0000ae3000177802 */ /* 0x000fe20000000f00 */
[----:B------:R-:W-:Y:S02]  /*adf0*/  IMAD.MOV.U32 R55, RZ, RZ, R13 ;  /* 0x000000ffff377224 */ /* 0x000fe400078e000d */
[----:B------:R-:W-:Y:S02]  /*ae00*/  IMAD.MOV.U32 R56, RZ, RZ, R50 ;  /* 0x000000ffff387224 */ /* 0x000fe400078e0032 */
[----:B------:R-:W-:-:S07]  /*ae10*/  IMAD.MOV.U32 R57, RZ, RZ, R51 ;  /* 0x000000ffff397224 */ /* 0x000fce00078e0033 */
[----:B------:R-:W-:Y:S05]  /*ae20*/  CALL.REL.NOINC `($__internal_0_$__cuda_sm20_div_rn_f64_full) ;  /* 0x0000001800c87944 */ /* 0x000fea0003c00000 */
[----:B------:R-:W-:Y:S01]  /*ae30*/  IMAD.MOV.U32 R8, RZ, RZ, R24 ;  /* 0x000000ffff087224 */ /* 0x000fe200078e0018 */
[----:B------:R-:W-:-:S07]  /*ae40*/  MOV R9, R25 ;  /* 0x0000001900097202 */ /* 0x000fce0000000f00 */
.L_x_23:
[----:B------:R-:W-:Y:S05]  /*ae50*/  BSYNC.RECONVERGENT B2 ;  /* 0x0000000000027941 */ /* 0x000fea0003800200 */
.L_x_22:
        /* <DEDUP_REMOVED lines=21> */
[----:B------:R-:W-:Y:S01]  /*afb0*/  MOV R12, R24 ;  /* 0x00000018000c7202 */ /* 0x000fe20000000f00 */
[----:B------:R-:W-:-:S07]  /*afc0*/  IMAD.MOV.U32 R13, RZ, RZ, R25 ;  /* 0x000000ffff0d7224 */ /* 0x000fce00078e0019 */
.L_x_25:
[----:B------:R-:W-:Y:S05]  /*afd0*/  BSYNC.RECONVERGENT B2 ;  /* 0x0000000000027941 */ /* 0x000fea0003800200 */
.L_x_24:
[----:B------:R-:W-:Y:S01]  /*afe0*/  BSSY.RECONVERGENT B2, `(.L_x_26) ;  /* 0x0000012000027945 */ /* 0x000fe20003800200 */
[----:B------:R-:W-:Y:S02]  /*aff0*/  IMAD.MOV.U32 R23, RZ, RZ, 0x1 ;  /* 0x00000001ff177424 */ /* 0x000fe400078e00ff */
[----:B------:R-:W-:Y:S02]  /*b000*/  IMAD.MOV.U32 R14, RZ, RZ, R30 ;  /* 0x000000ffff0e7224 */ /* 0x000fe400078e001e */
[----:B------:R-:W-:Y:S01]  /*b010*/  IMAD.MOV.U32 R15, RZ, RZ, R31 ;  /* 0x000000ffff0f7224 */ /* 0x000fe200078e001f */
[----:B------:R-:W-:Y:S06]  /*b020*/  @!P1 BRA `(.L_x_27) ;  /* 0x0000000000349947 */ /* 0x000fec0003800000 */
[----:B------:R-:W-:Y:S01]  /*b030*/  DSETP.GE.AND P0, PT, |R2|, 2.14748364800000000000e+09, PT ;  /* 0x41e000000200742a */ /* 0x000fe20003f06200 */
[----:B------:R-:W-:Y:S01]  /*b040*/  BSSY.RECONVERGENT B3, `(.L_x_28) ;  /* 0x000000a000037945 */ /* 0x000fe20003800200 */
[----:B------:R-:W-:Y:S01]  /*b050*/  IMAD.MOV.U32 R16, RZ, RZ, R20 ;  /* 0x000000ffff107224 */ /* 0x000fe200078e0014 */
[----:B------:R-:W-:Y:S01]  /*b060*/  MOV R14, R28 ;  /* 0x0000001c000e7202 */ /* 0x000fe20000000f00 */
[----:B------:R-:W-:-:S10]  /*b070*/  IMAD.MOV.U32 R15, RZ, RZ, R29 ;  /* 0x000000ffff0f7224 */ /* 0x000fd400078e001d */
[----:B------:R-:W-:Y:S05]  /*b080*/  @!P0 BRA `(.L_x_29) ;  /* 0x0000000000148947 */ /* 0x000fea0003800000 */
[----:B------:R-:W-:Y:S01]  /*b090*/  IMAD.MOV.U32 R14, RZ, RZ, R2 ;  /* 0x000000ffff0e7224 */ /* 0x000fe200078e0002 */
[----:B------:R-:W-:Y:S01]  /*b0a0*/  MOV R54, 0xb0d0 ;  /* 0x0000b0d000367802 */ /* 0x000fe20000000f00 */
[----:B------:R-:W-:-:S07]  /*b0b0*/  IMAD.MOV.U32 R43, RZ, RZ, R3 ;  /* 0x000000ffff2b7224 */ /* 0x000fce00078e0003 */
[----:B------:R-:W-:Y:S05]  /*b0c0*/  CALL.REL.NOINC `($_Z21place_in_best_angle_pP8molecolaiiiiiPd$__internal_trig_reduction_slowpathd) ;  /* 0x0000002c00047944 */ /* 0x000fea0003c00000 */
[----:B------:R-:W-:-:S07]  /*b0d0*/  IMAD.MOV.U32 R16, RZ, RZ, R21 ;  /* 0x000000ffff107224 */ /* 0x000fce00078e0015 */
.L_x_29:
[----:B------:R-:W-:Y:S05]  /*b0e0*/  BSYNC.RECONVERGENT B3 ;  /* 0x0000000000037941 */ /* 0x000fea0003800200 */
.L_x_28:
[----:B------:R-:W-:-:S07]  /*b0f0*/  VIADD R23, R16, 0x1 ;  /* 0x0000000110177836 */ /* 0x000fce0000000000 */
.L_x_27:
[----:B------:R-:W-:Y:S05]  /*b100*/  BSYNC.RECONVERGENT B2 ;  /* 0x0000000000027941 */ /* 0x000fea0003800200 */
.L_x_26:
[----:B------:R-:W-:-:S04]  /*b110*/  SHF.L.U32 R16, R23, 0x6, RZ ;  /* 0x0000000617107819 */ /* 0x000fc800000006ff */
[----:B------:R-:W-:-:S04]  /*b120*/  LOP3.LUT R16, R16, 0x40, RZ, 0xc0, !PT ;  /* 0x0000004010107812 */ /* 0x000fc800078ec0ff */
[----:B------:R-:W-:-:S05]  /*b130*/  IADD3 R16, P0, PT, R16, UR8, RZ ;  /* 0x0000000810107c10 */ /* 0x000fca000ff1e0ff */
[----:B------:R-:W-:-:S05]  /*b140*/  IMAD.X R17, RZ, RZ, UR9, P0 ;  /* 0x00000009ff117e24 */ /* 0x000fca00080e06ff */
[----:B------:R-:W2:Y:S04]  /*b150*/  LDG.E.128.CONSTANT R24, desc[UR4][R16.64] ;  /* 0x0000000410187981 */ /* 0x000ea8000c1e9d00 */
[----:B------:R-:W3:Y:S04]  /*b160*/  LDG.E.128.CONSTANT R52, desc[UR4][R16.64+0x10] ;  /* 0x0000100410347981 */ /* 0x000ee8000c1e9d00 */
[----:B------:R-:W4:Y:S01]  /*b170*/  LDG.E.128.CONSTANT R56, desc[UR4][R16.64+0x20] ;  /* 0x0000200410387981 */ /* 0x000f22000c1e9d00 */
[----:B------:R-:W-:Y:S01]  /*b180*/  LOP3.LUT R18, R23, 0x1, RZ, 0xc0, !PT ;  /* 0x0000000117127812 */ /* 0x000fe200078ec0ff */
[----:B------:R-:W-:Y:S01]  /*b190*/  IMAD.MOV.U32 R50, RZ, RZ, 0x20fd8164 ;  /* 0x20fd8164ff327424 */ /* 0x000fe200078e00ff */
[----:B------:R-:W-:Y:S01]  /*b1a0*/  BSSY.RECONVERGENT B2, `(.L_x_30) ;  /* 0x000001c000027945 */ /* 0x000fe20003800200 */
[----:B------:R-:W-:Y:S01]  /*b1b0*/  IMAD.MOV.U32 R21, RZ, RZ, 0x3da8ff83 ;  /* 0x3da8ff83ff157424 */ /* 0x000fe200078e00ff */
[----:B------:R-:W-:Y:S01]  /*b1c0*/  ISETP.NE.U32.AND P0, PT, R18, 0x1, PT ;  /* 0x000000011200780c */ /* 0x000fe20003f05070 */
[----:B------:R-:W-:-:S03]  /*b1d0*/  DMUL R18, R14, R14 ;  /* 0x0000000e0e127228 */ /* 0x000fc60000000000 */
[----:B------:R-:W-:Y:S02]  /*b1e0*/  FSEL R50, R50, -8.06006814911005101289e+34, !P0 ;  /* 0xf9785eba32327808 */ /* 0x000fe40004000000 */
[----:B------:R-:W-:Y:S01]  /*b1f0*/  FSEL R51, -R21, 0.11223486810922622681, !P0 ;  /* 0x3de5db6515337808 */ /* 0x000fe20004000100 */
[----:B------:R-:W-:-:S05]  /*b200*/  IMAD.MOV.U32 R21, RZ, RZ, R39 ;  /* 0x000000ffff157224 */ /* 0x000fca00078e0027 */
[----:B--2---:R-:W-:-:S08]  /*b210*/  DFMA R24, R18, R50, R24 ;  /* 0x000000321218722b */ /* 0x004fd00000000018 */
[----:B------:R-:W-:-:S08]  /*b220*/  DFMA R24, R18, R24, R26 ;  /* 0x000000181218722b */ /* 0x000fd0000000001a */
[----:B---3--:R-:W-:-:S08]  /*b230*/  DFMA R24, R18, R24, R52 ;  /* 0x000000181218722b */ /* 0x008fd00000000034 */
[----:B------:R-:W-:-:S08]  /*b240*/  DFMA R24, R18, R24, R54 ;  /* 0x000000181218722b */ /* 0x000fd00000000036 */
[----:B----4-:R-:W-:-:S08]  /*b250*/  DFMA R24, R18, R24, R56 ;  /* 0x000000181218722b */ /* 0x010fd00000000038 */
[----:B------:R-:W-:-:S08]  /*b260*/  DFMA R24, R18, R24, R58 ;  /* 0x000000181218722b */ /* 0x000fd0000000003a */
[----:B------:R-:W-:Y:S02]  /*b270*/  DFMA R14, R24, R14, R14 ;  /* 0x0000000e180e722b */ /* 0x000fe4000000000e */
[----:B------:R-:W-:-:S10]  /*b280*/  DFMA R18, R18, R24, 1 ;  /* 0x3ff000001212742b */ /* 0x000fd40000000018 */
[----:B------:R-:W-:Y:S02]  /*b290*/  FSEL R16, R18, R14, !P0 ;  /* 0x0000000e12107208 */ /* 0x000fe40004000000 */
[----:B------:R-:W-:Y:S02]  /*b2a0*/  FSEL R17, R19, R15, !P0 ;  /* 0x0000000f13117208 */ /* 0x000fe40004000000 */
[----:B------:R-:W-:-:S04]  /*b2b0*/  LOP3.LUT P0, RZ, R23, 0x2, RZ, 0xc0, !PT ;  /* 0x0000000217ff7812 */ /* 0x000fc8000780c0ff */
[----:B------:R-:W-:-:S10]  /*b2c0*/  DADD R14, RZ, -R16 ;  /* 0x00000000ff0e7229 */ /* 0x000fd40000000810 */
[----:B------:R-:W-:Y:S01]  /*b2d0*/  FSEL R50, R16, R14, !P0 ;  /* 0x0000000e10327208 */ /* 0x000fe20004000000 */
[----:B------:R-:W-:Y:S01]  /*b2e0*/  IMAD.MOV.U32 R14, RZ, RZ, R40 ;  /* 0x000000ffff0e7224 */ /* 0x000fe200078e0028 */
[----:B------:R-:W-:Y:S02]  /*b2f0*/  FSEL R51, R17, R15, !P0 ;  /* 0x0000000f11337208 */ /* 0x000fe40004000000 */
[----:B------:R-:W-:Y:S01]  /*b300*/  MOV R15, R41 ;  /* 0x00000029000f7202 */ /* 0x000fe20000000f00 */
[----:B------:R-:W-:Y:S06]  /*b310*/  @P2 BRA `(.L_x_31) ;  /* 0x0000000000102947 */ /* 0x000fec0003800000 */
[----:B------:R-:W-:Y:S01]  /*b320*/  IMAD.MOV.U32 R14, RZ, RZ, R2 ;  /* 0x000000ffff0e7224 */ /* 0x000fe200078e0002 */
[----:B------:R-:W-:Y:S01]  /*b330*/  MOV R54, 0xb360 ;  /* 0x0000b36000367802 */ /* 0x000fe20000000f00 */
[----:B------:R-:W-:-:S07]  /*b340*/  IMAD.MOV.U32 R43, RZ, RZ, R3 ;  /* 0x000000ffff2b7224 */ /* 0x000fce00078e0003 */
[----:B------:R-:W-:Y:S05]  /*b350*/  CALL.REL.NOINC `($_Z21place_in_best_angle_pP8molecolaiiiiiPd$__internal_trig_reduction_slowpathd) ;  /* 0x0000002800607944 */ /* 0x000fea0003c00000 */
.L_x_31:
[----:B------:R-:W-:Y:S05]  /*b360*/  BSYNC.RECONVERGENT B2 ;  /* 0x0000000000027941 */ /* 0x000fea0003800200 */
.L_x_30:
[----:B------:R-:W-:-:S05]  /*b370*/  IMAD.SHL.U32 R16, R21, 0x40, RZ ;  /* 0x0000004015107824 */ /* 0x000fca00078e00ff */
[----:B------:R-:W-:-:S04]  /*b380*/  LOP3.LUT R16, R16, 0x40, RZ, 0xc0, !PT ;  /* 0x0000004010107812 */ /* 0x000fc800078ec0ff */
[----:B------:R-:W-:-:S05]  /*b390*/  IADD3 R16, P0, PT, R16, UR8, RZ ;  /* 0x0000000810107c10 */ /* 0x000fca000ff1e0ff */
[----:B------:R-:W-:-:S05]  /*b3a0*/  IMAD.X R17, RZ, RZ, UR9, P0 ;  /* 0x00000009ff117e24 */ /* 0x000fca00080e06ff */
[----:B------:R-:W2:Y:S04]  /*b3b0*/  LDG.E.128.CONSTANT R24, desc[UR4][R16.64] ;  /* 0x0000000410187981 */ /* 0x000ea8000c1e9d00 */
[----:B------:R-:W3:Y:S04]  /*b3c0*/  LDG.E.128.CONSTANT R52, desc[UR4][R16.64+0x10] ;  /* 0x0000100410347981 */ /* 0x000ee8000c1e9d00 */
[----:B------:R0:W4:Y:S01]  /*b3d0*/  LDG.E.128.CONSTANT R56, desc[UR4][R16.64+0x20] ;  /* 0x0000200410387981 */ /* 0x000122000c1e9d00 */
[----:B------:R-:W-:Y:S01]  /*b3e0*/  LOP3.LUT R18, R21, 0x1, RZ, 0xc0, !PT ;  /* 0x0000000115127812 */ /* 0x000fe200078ec0ff */
[----:B------:R-:W-:Y:S01]  /*b3f0*/  IMAD.MOV.U32 R60, RZ, RZ, 0x20fd8164 ;  /* 0x20fd8164ff3c7424 */ /* 0x000fe200078e00ff */
[----:B------:R-:W-:Y:S01]  /*b400*/  MOV R23, 0x3da8ff83 ;  /* 0x3da8ff8300177802 */ /* 0x000fe20000000f00 */
[----:B------:R-:W-:Y:S01]  /*b410*/  VIADD R22, R22, 0x1 ;  /* 0x0000000116167836 */ /* 0x000fe20000000000 */
[----:B------:R-:W-:Y:S01]  /*b420*/  ISETP.NE.U32.AND P0, PT, R18, 0x1, PT ;  /* 0x000000011200780c */ /* 0x000fe20003f05070 */
[----:B------:R-:W-:-:S03]  /*b430*/  DMUL R18, R14, R14 ;  /* 0x0000000e0e127228 */ /* 0x000fc60000000000 */
[----:B------:R-:W-:Y:S01]  /*b440*/  FSEL R60, R60, -8.06006814911005101289e+34, !P0 ;  /* 0xf9785eba3c3c7808 */ /* 0x000fe20004000000 */
[----:B0-----:R-:W-:Y:S01]  /*b450*/  DADD R16, -R50, 1 ;  /* 0x3ff0000032107429 */ /* 0x001fe20000000100 */
[----:B------:R-:W-:-:S06]  /*b460*/  FSEL R61, -R23, 0.11223486810922622681, !P0 ;  /* 0x3de5db65173d7808 */ /* 0x000fcc0004000100 */
[----:B--2---:R-:W-:-:S08]  /*b470*/  DFMA R24, R18, R60, R24 ;  /* 0x0000003c1218722b */ /* 0x004fd00000000018 */
[----:B------:R-:W-:-:S08]  /*b480*/  DFMA R24, R18, R24, R26 ;  /* 0x000000181218722b */ /* 0x000fd0000000001a */
[----:B---3--:R-:W-:-:S08]  /*b490*/  DFMA R24, R18, R24, R52 ;  /* 0x000000181218722b */ /* 0x008fd00000000034 */
[----:B------:R-:W-:-:S08]  /*b4a0*/  DFMA R24, R18, R24, R54 ;  /* 0x000000181218722b */ /* 0x000fd00000000036 */
[----:B----4-:R-:W-:Y:S02]  /*b4b0*/  DFMA R24, R18, R24, R56 ;  /* 0x000000181218722b */ /* 0x010fe40000000038 */
[----:B------:R-:W-:-:S06]  /*b4c0*/  DMUL R56, R16, R8 ;  /* 0x0000000810387228 */ /* 0x000fcc0000000000 */
[----:B------:R-:W-:-:S08]  /*b4d0*/  DFMA R24, R18, R24, R58 ;  /* 0x000000181218722b */ /* 0x000fd0000000003a */
[----:B------:R-:W-:Y:S02]  /*b4e0*/  DFMA R14, R24, R14, R14 ;  /* 0x0000000e180e722b */ /* 0x000fe4000000000e */
[----:B------:R-:W-:-:S10]  /*b4f0*/  DFMA R18, R18, R24, 1 ;  /* 0x3ff000001212742b */ /* 0x000fd40000000018 */
[----:B------:R-:W-:Y:S02]  /*b500*/  FSEL R18, R18, R14, !P0 ;  /* 0x0000000e12127208 */ /* 0x000fe40004000000 */
[----:B------:R-:W-:Y:S02]  /*b510*/  FSEL R19, R19, R15, !P0 ;  /* 0x0000000f13137208 */ /* 0x000fe40004000000 */
[----:B------:R-:W-:-:S04]  /*b520*/  LOP3.LUT P0, RZ, R21, 0x2, RZ, 0xc0, !PT ;  /* 0x0000000215ff7812 */ /* 0x000fc8000780c0ff */
[----:B------:R-:W-:-:S10]  /*b530*/  DADD R14, RZ, -R18 ;  /* 0x00000000ff0e7229 */ /* 0x000fd40000000812 */
[----:B------:R-:W-:Y:S02]  /*b540*/  FSEL R14, R18, R14, !P0 ;  /* 0x0000000e120e7208 */ /* 0x000fe40004000000 */
[----:B------:R-:W-:Y:S01]  /*b550*/  FSEL R15, R19, R15, !P0 ;  /* 0x0000000f130f7208 */ /* 0x000fe20004000000 */
[C---:B------:R-:W-:Y:S01]  /*b560*/  DMUL R18, R16.reuse, R10 ;  /* 0x0000000a10127228 */ /* 0x040fe20000000000 */
[----:B------:R-:W-:Y:S01]  /*b570*/  ISETP.NE.AND P0, PT, R22, R7, PT ;  /* 0x000000071600720c */ /* 0x000fe20003f05270 */
[----:B------:R-:W-:-:S03]  /*b580*/  DMUL R16, R16, R12 ;  /* 0x0000000c10107228 */ /* 0x000fc60000000000 */
[C---:B------:R-:W-:Y:S02]  /*b590*/  DMUL R26, R14.reuse, R12 ;  /* 0x0000000c0e1a7228 */ /* 0x040fe40000000000 */
[----:B------:R-:W-:Y:S02]  /*b5a0*/  DMUL R52, R14, R8 ;  /* 0x000000080e347228 */ /* 0x000fe40000000000 */
[-C--:B------:R-:W-:Y:S02]  /*b5b0*/  DFMA R24, R18, R10.reuse, R50 ;  /* 0x0000000a1218722b */ /* 0x080fe40000000032 */
[----:B------:R-:W-:Y:S02]  /*b5c0*/  DMUL R10, R14, R10 ;  /* 0x0000000a0e0a7228 */ /* 0x000fe40000000000 */
[C---:B------:R-:W-:Y:S02]  /*b5d0*/  DFMA R54, R18.reuse, R8, R26 ;  /* 0x000000081236722b */ /* 0x040fe4000000001a */
[----:B------:R-:W-:-:S02]  /*b5e0*/  DFMA R58, R18, R12, -R52 ;  /* 0x0000000c123a722b */ /* 0x000fc40000000834 */
[----:B------:R-:W-:Y:S02]  /*b5f0*/  DFMA R26, R18, R8, -R26 ;  /* 0x00000008121a722b */ /* 0x000fe4000000081a */
[C---:B------:R-:W-:Y:S02]  /*b600*/  DFMA R24, R48.reuse, R24, RZ ;  /* 0x000000183018722b */ /* 0x040fe400000000ff */
[C---:B------:R-:W-:Y:S02]  /*b610*/  DFMA R54, R48.reuse, R54, RZ ;  /* 0x000000363036722b */ /* 0x040fe400000000ff */
[----:B------:R-:W-:Y:S02]  /*b620*/  DFMA R58, R48, R58, RZ ;  /* 0x0000003a303a722b */ /* 0x000fe400000000ff */
[C---:B------:R-:W-:Y:S02]  /*b630*/  DFMA R8, R56.reuse, R8, R50 ;  /* 0x000000083808722b */ /* 0x040fe40000000032 */
[----:B------:R-:W-:-:S02]  /*b640*/  DFMA R14, R56, R12, R10 ;  /* 0x0000000c380e722b */ /* 0x000fc4000000000a */
[-C--:B------:R-:W-:Y:S02]  /*b650*/  DFMA R16, R16, R12.reuse, R50 ;  /* 0x0000000c1010722b */ /* 0x080fe40000000032 */
[-C--:B------:R-:W-:Y:S02]  /*b660*/  DFMA R18, R18, R12.reuse, R52 ;  /* 0x0000000c1212722b */ /* 0x080fe40000000034 */
[----:B------:R-:W-:Y:S02]  /*b670*/  DFMA R10, R56, R12, -R10 ;  /* 0x0000000c380a722b */ /* 0x000fe4000000080a */
[C---:B------:R-:W-:Y:S02]  /*b680*/  DFMA R24, R46.reuse, R26, R24 ;  /* 0x0000001a2e18722b */ /* 0x040fe40000000018 */
[C---:B------:R-:W-:Y:S02]  /*b690*/  DFMA R8, R46.reuse, R8, R54 ;  /* 0x000000082e08722b */ /* 0x040fe40000000036 */
[----:B------:R-:W-:-:S04]  /*b6a0*/  DFMA R14, R46, R14, R58 ;  /* 0x0000000e2e0e722b */ /* 0x000fc8000000003a */
[C---:B------:R-:W-:Y:S02]  /*b6b0*/  DFMA R18, R44.reuse, R18, R24 ;  /* 0x000000122c12722b */ /* 0x040fe40000000018 */
[C---:B------:R-:W-:Y:S02]  /*b6c0*/  DFMA R8, R44.reuse, R10, R8 ;  /* 0x0000000a2c08722b */ /* 0x040fe40000000008 */
[----:B------:R-:W-:-:S04]  /*b6d0*/  DFMA R14, R44, R16, R14 ;  /* 0x000000102c0e722b */ /* 0x000fc8000000000e */
[----:B------:R-:W-:Y:S02]  /*b6e0*/  DADD R18, R36, R18 ;  /* 0x0000000024127229 */ /* 0x000fe40000000012 */
[----:B------:R-:W-:Y:S02]  /*b6f0*/  DADD R8, R34, R8 ;  /* 0x0000000022087229 */ /* 0x000fe40000000008 */
[----:B------:R-:W-:-:S03]  /*b700*/  DADD R14, R32, R14 ;  /* 0x00000000200e7229 */ /* 0x000fc6000000000e */
[----:B------:R0:W-:Y:S04]  /*b710*/  STL.64 [R42+0x30], R18 ;  /* 0x000030122a007387 */ /* 0x0001e80000100a00 */
[----:B------:R0:W-:Y:S04]  /*b720*/  STL.64 [R42+0x38], R8 ;  /* 0x000038082a007387 */ /* 0x0001e80000100a00 */
[----:B------:R0:W-:Y:S01]  /*b730*/  STL.64 [R42+0x40], R14 ;  /* 0x0000400e2a007387 */ /* 0x0001e20000100a00 */
[----:B------:R-:W-:Y:S05]  /*b740*/  @P0 BRA `(.L_x_32) ;  /* 0xfffffff000280947 */ /* 0x000fea000383ffff */
[----:B------:R-:W-:Y:S05]  /*b750*/  BSYNC.RECONVERGENT B1 ;  /* 0x0000000000017941 */ /* 0x000fea0003800200 */
.L_x_17:
[----:B------:R2:W5:Y:S02]  /*b760*/  LDL R2, [R1+0x800] ;  /* 0x0008000001027983 */ /* 0x0005640000100800 */
.L_x_14:
[----:B0-----:R-:W-:Y:S05]  /*b770*/  BSYNC.RECONVERGENT B0 ;  /* 0x0000000000007941 */ /* 0x001fea0003800200 */
.L_x_13:
[----:B-----5:R-:W-:Y:S01]  /*b780*/  ISETP.GE.AND P0, PT, R2, 0x1, PT ;  /* 0x000000010200780c */ /* 0x020fe20003f06270 */
[----:B------:R-:W-:Y:S01]  /*b790*/  BSSY.RECONVERGENT B0, `(.L_x_33) ;  /* 0x0000119000007945 */ /* 0x000fe20003800200 */
[----:B-1----:R-:W-:-:S11]  /*b7a0*/  CS2R R6, SRZ ;  /* 0x0000000000067805 */ /* 0x002fd6000001ff00 */
[----:B------:R-:W-:Y:S05]  /*b7b0*/  @!P0 BRA `(.L_x_34) ;  /* 0x0000001000588947 */ /* 0x000fea0003800000 */
[----:B------:R-:W-:Y:S01]  /*b7c0*/  BSSY.RECONVERGENT B1, `(.L_x_35) ;  /* 0x000008b000017945 */ /* 0x000fe20003800200 */
[----:B------:R-:W-:-:S07]  /*b7d0*/  IMAD.MOV.U32 R3, RZ, RZ, RZ ;  /* 0x000000ffff037224 */ /* 0x000fce00078e00ff */
.L_x_51:
[----:B------:R-:W-:Y:S01]  /*b7e0*/  IMAD R7, R3, 0x3, RZ ;  /* 0x0000000303077824 */ /* 0x000fe200078e02ff */
[----:B------:R-:W-:Y:S01]  /*b7f0*/  BSSY.RECONVERGENT B2, `(.L_x_36) ;  /* 0x0000084000027945 */ /* 0x000fe20003800200 */
[----:B------:R-:W-:Y:S02]  /*b800*/  IMAD.MOV.U32 R6, RZ, RZ, RZ ;  /* 0x000000ffff067224 */ /* 0x000fe400078e00ff */
[----:B------:R-:W-:-:S07]  /*b810*/  IMAD R7, R7, 0x8, R0 ;  /* 0x0000000807077824 */ /* 0x000fce00078e0200 */
.L_x_50:
[----:B------:R-:W-:Y:S01]  /*b820*/  ISETP.GT.U32.AND P0, PT, R6, R3, PT ;  /* 0x000000030600720c */ /* 0x000fe20003f04070 */
[----:B------:R-:W-:-:S12]  /*b830*/  BSSY.RECONVERGENT B3, `(.L_x_37) ;  /* 0x000007c000037945 */ /* 0x000fd80003800200 */
[----:B------:R-:W-:Y:S05]  /*b840*/  @!P0 BRA `(.L_x_38) ;  /* 0x0000000400e88947 */ /* 0x000fea0003800000 */
[----:B------:R-:W-:Y:S01]  /*b850*/  IMAD R9, R6, 0x3, RZ ;  /* 0x0000000306097824 */ /* 0x000fe200078e02ff */
[----:B------:R-:W4:Y:S03]  /*b860*/  LDL.64 R12, [R7+0x30] ;  /* 0x00003000070c7983 */ /* 0x000f260000100a00 */
[----:B------:R-:W-:Y:S01]  /*b870*/  IMAD R22, R9, 0x8, R0 ;  /* 0x0000000809167824 */ /* 0x000fe200078e0200 */
[----:B------:R0:W5:Y:S04]  /*b880*/  LDL.64 R16, [R7+0x38] ;  /* 0x0000380007107983 */ /* 0x0001680000100a00 */
[----:B------:R-:W4:Y:S04]  /*b890*/  LDL.64 R14, [R22+0x30] ;  /* 0x00003000160e7983 */ /* 0x000f280000100a00 */
[----:B------:R0:W5:Y:S04]  /*b8a0*/  LDL.64 R8, [R7+0x40] ;  /* 0x0000400007087983 */ /* 0x0001680000100a00 */
[----:B------:R0:W5:Y:S04]  /*b8b0*/  LDL.64 R18, [R22+0x38] ;  /* 0x0000380016127983 */ /* 0x0001680000100a00 */
[----:B------:R0:W5:Y:S01]  /*b8c0*/  LDL.64 R10, [R22+0x40] ;  /* 0x00004000160a7983 */ /* 0x0001620000100a00 */
[----:B------:R-:W-:Y:S01]  /*b8d0*/  BSSY.RECONVERGENT B4, `(.L_x_39) ;  /* 0x0000007000047945 */ /* 0x000fe20003800200 */
[----:B------:R-:W-:Y:S01]  /*b8e0*/  MOV R44, 0xb940 ;  /* 0x0000b940002c7802 */ /* 0x000fe20000000f00 */
[----:B----4-:R-:W-:-:S08]  /*b8f0*/  DADD R20, R12, -R14 ;  /* 0x000000000c147229 */ /* 0x010fd0000000080e */
[----:B------:R-:W-:-:S10]  /*b900*/  DADD R12, -RZ, |R20| ;  /* 0x00000000ff0c7229 */ /* 0x000fd40000000514 */
[----:B------:R-:W-:Y:S01]  /*b910*/  MOV R26, R12 ;  /* 0x0000000c001a7202 */ /* 0x000fe20000000f00 */
[----:B0-----:R-:W-:-:S07]  /*b920*/  IMAD.MOV.U32 R45, RZ, RZ, R13 ;  /* 0x000000ffff2d7224 */ /* 0x001fce00078e000d */
[----:B--23-5:R-:W-:Y:S05]  /*b930*/  CALL.REL.NOINC `($_Z21place_in_best_angle_pP8molecolaiiiiiPd$__internal_accurate_pow) ;  /* 0x0000001800387944 */ /* 0x02cfea0003c00000 */
[----:B------:R-:W-:Y:S05]  /*b940*/  BSYNC.RECONVERGENT B4 ;  /* 0x0000000000047941 */ /* 0x000fea0003800200 */
.L_x_39:
[----:B------:R-:W-:Y:S01]  /*b950*/  DADD R14, R20, 2 ;  /* 0x40000000140e7429 */ /* 0x000fe20000000000 */
[----:B------:R-:W-:Y:S01]  /*b960*/  BSSY.RECONVERGENT B4, `(.L_x_40) ;  /* 0x0000012000047945 */ /* 0x000fe20003800200 */
[----:B------:R-:W-:Y:S02]  /*b970*/  DADD R12, R16, -R18 ;  /* 0x00000000100c7229 */ /* 0x000fe40000000812 */
[C---:B------:R-:W-:Y:S02]  /*b980*/  DSETP.NEU.AND P0, PT, R20.reuse, RZ, PT ;  /* 0x000000ff1400722a */ /* 0x040fe40003f0d000 */
[----:B------:R-:W-:-:S04]  /*b990*/  DSETP.NEU.AND P2, PT, R20, 1, PT ;  /* 0x3ff000001400742a */ /* 0x000fc80003f4d000 */
[----:B------:R-:W-:Y:S01]  /*b9a0*/  LOP3.LUT R14, R15, 0x7ff00000, RZ, 0xc0, !PT ;  /* 0x7ff000000f0e7812 */ /* 0x000fe200078ec0ff */
[----:B------:R-:W-:Y:S01]  /*b9b0*/  DADD R16, -RZ, |R12| ;  /* 0x00000000ff107229 */ /* 0x000fe2000000050c */
[----:B------:R-:W-:Y:S02]  /*b9c0*/  FSEL R15, R27, RZ, P0 ;  /* 0x000000ff1b0f7208 */ /* 0x000fe40000000000 */
[----:B------:R-:W-:Y:S02]  /*b9d0*/  ISETP.NE.AND P1, PT, R14, 0x7ff00000, PT ;  /* 0x7ff000000e00780c */ /* 0x000fe40003f25270 */
[----:B------:R-:W-:-:S05]  /*b9e0*/  FSEL R14, R26, RZ, P0 ;  /* 0x000000ff1a0e7208 */ /* 0x000fca0000000000 */
[----:B------:R-:W-:Y:S02]  /*b9f0*/  IMAD.MOV.U32 R26, RZ, RZ, R16 ;  /* 0x000000ffff1a7224 */ /* 0x000fe400078e0010 */
[----:B------:R-:W-:-:S04]  /*ba00*/  IMAD.MOV.U32 R45, RZ, RZ, R17 ;  /* 0x000000ffff2d7224 */ /* 0x000fc800078e0011 */
[----:B------:R-:W-:Y:S05]  /*ba10*/  @P1 BRA `(.L_x_41) ;  /* 0x0000000000181947 */ /* 0x000fea0003800000 */
[----:B------:R-:W-:-:S14]  /*ba20*/  DSETP.NAN.AND P0, PT, R20, R20, PT ;  /* 0x000000141400722a */ /* 0x000fdc0003f08000 */
[----:B------:R-:W-:Y:S01]  /*ba30*/  @P0 DADD R14, R20, 2 ;  /* 0x40000000140e0429 */ /* 0x000fe20000000000 */
[----:B------:R-:W-:Y:S10]  /*ba40*/  @P0 BRA `(.L_x_41) ;  /* 0x00000000000c0947 */ /* 0x000ff40003800000 */
[----:B------:R-:W-:-:S14]  /*ba50*/  DSETP.NEU.AND P0, PT, |R20|, +INF , PT ;  /* 0x7ff000001400742a */ /* 0x000fdc0003f0d200 */
[----:B------:R-:W-:Y:S02]  /*ba60*/  @!P0 IMAD.MOV.U32 R14, RZ, RZ, 0x0 ;  /* 0x00000000ff0e8424 */ /* 0x000fe400078e00ff */
[----:B------:R-:W-:-:S07]  /*ba70*/  @!P0 IMAD.MOV.U32 R15, RZ, RZ, 0x7ff00000 ;  /* 0x7ff00000ff0f8424 */ /* 0x000fce00078e00ff */
.L_x_41:
[----:B------:R-:W-:Y:S05]  /*ba80*/  BSYNC.RECONVERGENT B4 ;  /* 0x0000000000047941 */ /* 0x000fea0003800200 */
.L_x_40:
[----:B------:R-:W-:Y:S01]  /*ba90*/  BSSY.RECONVERGENT B4, `(.L_x_42) ;  /* 0x0000005000047945 */ /* 0x000fe20003800200 */
[----:B------:R-:W-:Y:S02]  /*baa0*/  FSEL R16, R14, RZ, P2 ;  /* 0x000000ff0e107208 */ /* 0x000fe40001000000 */
[----:B------:R-:W-:Y:S02]  /*bab0*/  FSEL R17, R15, 1.875, P2 ;  /* 0x3ff000000f117808 */ /* 0x000fe40001000000 */
[----:B------:R-:W-:-:S07]  /*bac0*/  MOV R44, 0xbae0 ;  /* 0x0000bae0002c7802 */ /* 0x000fce0000000f00 */
[----:B------:R-:W-:Y:S05]  /*bad0*/  CALL.REL.NOINC `($_Z21place_in_best_angle_pP8molecolaiiiiiPd$__internal_accurate_pow) ;  /* 0x0000001400d07944 */ /* 0x000fea0003c00000 */
[----:B------:R-:W-:Y:S05]  /*bae0*/  BSYNC.RECONVERGENT B4 ;  /* 0x0000000000047941 */ /* 0x000fea0003800200 */
.L_x_42:
        /* <DEDUP_REMOVED lines=9> */
[----:B------:R-:W-:-:S11]  /*bb80*/  FSEL R9, R27, RZ, P0 ;  /* 0x000000ff1b097208 */ /* 0x000fd60000000000 */
[----:B------:R-:W-:Y:S05]  /*bb90*/  @P1 BRA `(.L_x_44) ;  /* 0x0000000000181947 */ /* 0x000fea0003800000 */
[----:B------:R-:W-:-:S14]  /*bba0*/  DSETP.NAN.AND P0, PT, R12, R12, PT ;  /* 0x0000000c0c00722a */ /* 0x000fdc0003f08000 */
[----:B------:R-:W-:Y:S01]  /*bbb0*/  @P0 DADD R8, R12, 2 ;  /* 0x400000000c080429 */ /* 0x000fe20000000000 */
[----:B------:R-:W-:Y:S10]  /*bbc0*/  @P0 BRA `(.L_x_44) ;  /* 0x00000000000c0947 */ /* 0x000ff40003800000 */
[----:B------:R-:W-:-:S14]  /*bbd0*/  DSETP.NEU.AND P0, PT, |R12|, +INF , PT ;  /* 0x7ff000000c00742a */ /* 0x000fdc0003f0d200 */
[----:B------:R-:W-:Y:S01]  /*bbe0*/  @!P0 MOV R8, 0x0 ;  /* 0x0000000000088802 */ /* 0x000fe20000000f00 */
[----:B------:R-:W-:-:S07]  /*bbf0*/  @!P0 IMAD.MOV.U32 R9, RZ, RZ, 0x7ff00000 ;  /* 0x7ff00000ff098424 */ /* 0x000fce00078e00ff */
.L_x_44:
[----:B------:R-:W-:Y:S05]  /*bc00*/  BSYNC.RECONVERGENT B4 ;  /* 0x0000000000047941 */ /* 0x000fea0003800200 */
.L_x_43:
[----:B------:R-:W-:Y:S01]  /*bc10*/  FSEL R8, R8, RZ, P2 ;  /* 0x000000ff08087208 */ /* 0x000fe20001000000 */
[----:B------:R-:W-:Y:S01]  /*bc20*/  BSSY.RECONVERGENT B4, `(.L_x_45) ;  /* 0x0000007000047945 */ /* 0x000fe20003800200 */
[----:B------:R-:W-:Y:S01]  /*bc30*/  FSEL R9, R9, 1.875, P2 ;  /* 0x3ff0000009097808 */ /* 0x000fe20001000000 */
[----:B------:R-:W-:Y:S01]  /*bc40*/  IMAD.MOV.U32 R26, RZ, RZ, R10 ;  /* 0x000000ffff1a7224 */ /* 0x000fe200078e000a */
[----:B------:R-:W-:Y:S01]  /*bc50*/  MOV R44, 0xbc90 ;  /* 0x0000bc90002c7802 */ /* 0x000fe20000000f00 */
[----:B------:R-:W-:-:S03]  /*bc60*/  IMAD.MOV.U32 R45, RZ, RZ, R11 ;  /* 0x000000ffff2d7224 */ /* 0x000fc600078e000b */
[----:B------:R-:W-:-:S11]  /*bc70*/  DADD R16, R16, R8 ;  /* 0x0000000010107229 */ /* 0x000fd60000000008 */
[----:B------:R-:W-:Y:S05]  /*bc80*/  CALL.REL.NOINC `($_Z21place_in_best_angle_pP8molecolaiiiiiPd$__internal_accurate_pow) ;  /* 0x0000001400647944 */ /* 0x000fea0003c00000 */
[----:B------:R-:W-:Y:S05]  /*bc90*/  BSYNC.RECONVERGENT B4 ;  /* 0x0000000000047941 */ /* 0x000fea0003800200 */
.L_x_45:
[C---:B------:R-:W-:Y:S01]  /*bca0*/  DADD R8, R18.reuse, 2 ;  /* 0x4000000012087429 */ /* 0x040fe20000000000 */
[----:B------:R-:W-:Y:S01]  /*bcb0*/  BSSY.RECONVERGENT B4, `(.L_x_46) ;  /* 0x000000e000047945 */ /* 0x000fe20003800200 */
[C---:B------:R-:W-:Y:S02]  /*bcc0*/  DSETP.NEU.AND P0, PT, R18.reuse, RZ, PT ;  /* 0x000000ff1200722a */ /* 0x040fe40003f0d000 */
[----:B------:R-:W-:-:S06]  /*bcd0*/  DSETP.NEU.AND P2, PT, R18, 1, PT ;  /* 0x3ff000001200742a */ /* 0x000fcc0003f4d000 */
[----:B------:R-:W-:Y:S02]  /*bce0*/  LOP3.LUT R8, R9, 0x7ff00000, RZ, 0xc0, !PT ;  /* 0x7ff0000009087812 */ /* 0x000fe400078ec0ff */
        /* <DEDUP_REMOVED lines=8> */
[----:B------:R-:W-:Y:S02]  /*bd70*/  @!P0 IMAD.MOV.U32 R8, RZ, RZ, 0x0 ;  /* 0x00000000ff088424 */ /* 0x000fe400078e00ff */
[----:B------:R-:W-:-:S07]  /*bd80*/  @!P0 IMAD.MOV.U32 R9, RZ, RZ, 0x7ff00000 ;  /* 0x7ff00000ff098424 */ /* 0x000fce00078e00ff */
.L_x_47:
[----:B------:R-:W-:Y:S05]  /*bd90*/  BSYNC.RECONVERGENT B4 ;  /* 0x0000000000047941 */ /* 0x000fea0003800200 */
.L_x_46:
[----:B------:R-:W-:Y:S01]  /*bda0*/  FSEL R8, R8, RZ, P2 ;  /* 0x000000ff08087208 */ /* 0x000fe20001000000 */
[----:B------:R-:W-:Y:S01]  /*bdb0*/  IMAD.MOV.U32 R12, RZ, RZ, 0x0 ;  /* 0x00000000ff0c7424 */ /* 0x000fe200078e00ff */
[----:B------:R-:W-:Y:S01]  /*bdc0*/  FSEL R9, R9, 1.875, P2 ;  /* 0x3ff0000009097808 */ /* 0x000fe20001000000 */
[----:B------:R-:W-:Y:S01]  /*bdd0*/  IMAD.MOV.U32 R13, RZ, RZ, 0x3fd80000 ;  /* 0x3fd80000ff0d7424 */ /* 0x000fe200078e00ff */
[----:B------:R-:W-:Y:S04]  /*bde0*/  BSSY.RECONVERGENT B4, `(.L_x_48) ;  /* 0x000001c000047945 */ /* 0x000fe80003800200 */
[----:B------:R-:W-:-:S06]  /*bdf0*/  DADD R16, R16, R8 ;  /* 0x0000000010107229 */ /* 0x000fcc0000000008 */
[----:B------:R-:W0:Y:S04]  /*be00*/  MUFU.RSQ64H R9, R17 ;  /* 0x0000001100097308 */ /* 0x000e280000001c00 */
        /* <DEDUP_REMOVED lines=13> */
[----:B------:R-:W-:Y:S01]  /*bee0*/  MOV R23, R16 ;  /* 0x0000001000177202 */ /* 0x000fe20000000f00 */
[----:B------:R-:W-:Y:S01]  /*bef0*/  IMAD.MOV.U32 R27, RZ, RZ, R21 ;  /* 0x000000ffff1b7224 */ /* 0x000fe200078e0015 */
[----:B------:R-:W-:Y:S01]  /*bf00*/  MOV R25, R13 ;  /* 0x0000000d00197202 */ /* 0x000fe20000000f00 */
[----:B------:R-:W-:Y:S01]  /*bf10*/  IMAD.MOV.U32 R43, RZ, RZ, R14 ;  /* 0x000000ffff2b7224 */ /* 0x000fe200078e000e */
[----:B------:R-:W-:Y:S01]  /*bf20*/  MOV R52, 0xbf80 ;  /* 0x0000bf8000347802 */ /* 0x000fe20000000f00 */
[----:B------:R-:W-:Y:S02]  /*bf30*/  IMAD.MOV.U32 R26, RZ, RZ, R20 ;  /* 0x000000ffff1a7224 */ /* 0x000fe400078e0014 */
[----:B------:R-:W-:Y:S02]  /*bf40*/  IMAD.MOV.U32 R21, RZ, RZ, R18 ;  /* 0x000000ffff157224 */ /* 0x000fe400078e0012 */
[----:B------:R-:W-:Y:S02]  /*bf50*/  IMAD.MOV.U32 R50, RZ, RZ, R19 ;  /* 0x000000ffff327224 */ /* 0x000fe400078e0013 */
[----:B------:R-:W-:-:S07]  /*bf60*/  IMAD.MOV.U32 R16, RZ, RZ, R8 ;  /* 0x000000ffff107224 */ /* 0x000fce00078e0008 */
[----:B------:R-:W-:Y:S05]  /*bf70*/  CALL.REL.NOINC `($__internal_1_$__cuda_sm20_dsqrt_rn_f64_mediumpath_v1) ;  /* 0x0000000c00e47944 */ /* 0x000fea0003c00000 */
[----:B------:R-:W-:Y:S02]  /*bf80*/  IMAD.MOV.U32 R10, RZ, RZ, R50 ;  /* 0x000000ffff0a7224 */ /* 0x000fe400078e0032 */
[----:B------:R-:W-:-:S07]  /*bf90*/  IMAD.MOV.U32 R11, RZ, RZ, R51 ;  /* 0x000000ffff0b7224 */ /* 0x000fce00078e0033 */
.L_x_49:
[----:B------:R-:W-:Y:S05]  /*bfa0*/  BSYNC.RECONVERGENT B4 ;  /* 0x0000000000047941 */ /* 0x000fea0003800200 */
.L_x_48:
[----:B------:R-:W-:Y:S01]  /*bfb0*/  UMOV UR6, 0x9999999a ;  /* 0x9999999a00067882 */ /* 0x000fe20000000000 */
[----:B------:R-:W-:Y:S02]  /*bfc0*/  UMOV UR7, 0x3fe99999 ;  /* 0x3fe9999900077882 */ /* 0x000fe40000000000 */
[----:B------:R-:W-:-:S14]  /*bfd0*/  DSETP.GEU.AND P0, PT, R10, UR6, PT ;  /* 0x000000060a007e2a */ /* 0x000fdc000bf0e000 */
[----:B------:R-:W-:Y:S05]  /*bfe0*/  @!P0 EXIT ;  /* 0x000000000000894d */ /* 0x000fea0003800000 */
.L_x_38:
[----:B------:R-:W-:Y:S05]  /*bff0*/  BSYNC.RECONVERGENT B3 ;  /* 0x0000000000037941 */ /* 0x000fea0003800200 */
.L_x_37:
[----:B------:R-:W-:-:S05]  /*c000*/  VIADD R6, R6, 0x1 ;  /* 0x0000000106067836 */ /* 0x000fca0000000000 */
[----:B------:R-:W-:-:S13]  /*c010*/  ISETP.NE.AND P0, PT, R6, R2, PT ;  /* 0x000000020600720c */ /* 0x000fda0003f05270 */
[----:B------:R-:W-:Y:S05]  /*c020*/  @P0 BRA `(.L_x_50) ;  /* 0xfffffff400fc0947 */ /* 0x000fea000383ffff */
[----:B------:R-:W-:Y:S05]  /*c030*/  BSYNC.RECONVERGENT B2 ;  /* 0x0000000000027941 */ /* 0x000fea0003800200 */
.L_x_36:
[----:B------:R-:W-:-:S05]  /*c040*/  VIADD R3, R3, 0x1 ;  /* 0x0000000103037836 */ /* 0x000fca0000000000 */
[----:B------:R-:W-:-:S13]  /*c050*/  ISETP.NE.AND P0, PT, R3, R2, PT ;  /* 0x000000020300720c */ /* 0x000fda0003f05270 */
[----:B------:R-:W-:Y:S05]  /*c060*/  @P0 BRA `(.L_x_51) ;  /* 0xfffffff400dc0947 */ /* 0x000fea000383ffff */
[----:B------:R-:W-:Y:S05]  /*c070*/  BSYNC.RECONVERGENT B1 ;  /* 0x0000000000017941 */ /* 0x000fea0003800200 */
.L_x_35:
[----:B------:R-:W-:Y:S01]  /*c080*/  IMAD.MOV R3, RZ, RZ, -R2 ;  /* 0x000000ffff037224 */ /* 0x000fe200078e0a02 */
[----:B------:R-:W-:Y:S02]  /*c090*/  MOV R9, RZ ;  /* 0x000000ff00097202 */ /* 0x000fe40000000f00 */
[----:B------:R-:W-:-:S07]  /*c0a0*/  CS2R R6, SRZ ;  /* 0x0000000000067805 */ /* 0x000fce000001ff00 */
.L_x_67:
[----:B------:R-:W-:Y:S01]  /*c0b0*/  IMAD R13, R9, 0x3, RZ ;  /* 0x00000003090d7824 */ /* 0x000fe200078e02ff */
[----:B------:R-:W-:Y:S01]  /*c0c0*/  BSSY.RECONVERGENT B1, `(.L_x_52) ;  /* 0x0000082000017945 */ /* 0x000fe20003800200 */
[----:B------:R-:W-:Y:S01]  /*c0d0*/  CS2R R10, SRZ ;  /* 0x00000000000a7805 */ /* 0x000fe2000001ff00 */
[----:B------:R-:W-:Y:S02]  /*c0e0*/  IMAD.MOV.U32 R8, RZ, RZ, R3 ;  /* 0x000000ffff087224 */ /* 0x000fe400078e0003 */
[----:B------:R-:W-:-:S07]  /*c0f0*/  IMAD R12, R13, 0x8, R0 ;  /* 0x000000080d0c7824 */ /* 0x000fce00078e0200 */
.L_x_66:
[----:B------:R-:W-:Y:S01]  /*c100*/  ISETP.GT.U32.AND P1, PT, R10, R9, PT ;  /* 0x000000090a00720c */ /* 0x000fe20003f24070 */
[----:B------:R-:W-:Y:S01]  /*c110*/  VIADD R8, R8, 0x1 ;  /* 0x0000000108087836 */ /* 0x000fe20000000000 */
[----:B------:R-:W-:Y:S04]  /*c120*/  BSSY.RECONVERGENT B2, `(.L_x_53) ;  /* 0x0000078000027945 */ /* 0x000fe80003800200 */
[----:B------:R-:W-:-:S07]  /*c130*/  ISETP.NE.AND P0, PT, R8, RZ, PT ;  /* 0x000000ff0800720c */ /* 0x000fce0003f05270 */
[----:B------:R-:W-:Y:S06]  /*c140*/  @!P1 BRA `(.L_x_54) ;  /* 0x0000000400d49947 */ /* 0x000fec0003800000 */
[----:B------:R-:W-:Y:S01]  /*c150*/  IMAD R13, R11, 0x8, R0 ;  /* 0x000000080b0d7824 */ /* 0x000fe200078e0200 */
[----:B------:R-:W4:Y:S04]  /*c160*/  LDL.64 R20, [R12+0x30] ;  /* 0x000030000c147983 */ /* 0x000f280000100a00 */
[----:B------:R-:W4:Y:S04]  /*c170*/  LDL.64 R24, [R13+0x30] ;  /* 0x000030000d187983 */ /* 0x000f280000100a00 */
[----:B------:R0:W5:Y:S04]  /*c180*/  LDL.64 R18, [R12+0x38] ;  /* 0x000038000c127983 */ /* 0x0001680000100a00 */
[----:B------:R0:W5:Y:S04]  /*c190*/  LDL.64 R14, [R12+0x40] ;  /* 0x000040000c0e7983 */ /* 0x0001680000100a00 */
[----:B------:R0:W5:Y:S04]  /*c1a0*/  LDL.64 R22, [R13+0x38] ;  /* 0x000038000d167983 */ /* 0x0001680000100a00 */
[----:B------:R0:W5:Y:S01]  /*c1b0*/  LDL.64 R16, [R13+0x40] ;  /* 0x000040000d107983 */ /* 0x0001620000100a00 */
[----:B------:R-:W-:Y:S01]  /*c1c0*/  BSSY.RECONVERGENT B3, `(.L_x_55) ;  /* 0x0000007000037945 */ /* 0x000fe20003800200 */
[----:B------:R-:W-:Y:S01]  /*c1d0*/  MOV R44, 0xc230 ;  /* 0x0000c230002c7802 */ /* 0x000fe20000000f00 */
[----:B----4-:R-:W-:-:S08]  /*c1e0*/  DADD R20, R20, -R24 ;  /* 0x0000000014147229 */ /* 0x010fd00000000818 */
[----:B------:R-:W-:-:S10]  /*c1f0*/  DADD R24, -RZ, |R20| ;  /* 0x00000000ff187229 */ /* 0x000fd40000000514 */
[----:B------:R-:W-:Y:S01]  /*c200*/  IMAD.MOV.U32 R26, RZ, RZ, R24 ;  /* 0x000000ffff1a7224 */ /* 0x000fe200078e0018 */
[----:B0-----:R-:W-:-:S07]  /*c210*/  MOV R45, R25 ;  /* 0x00000019002d7202 */ /* 0x001fce0000000f00 */
[----:B--23-5:R-:W-:Y:S05]  /*c220*/  CALL.REL.NOINC `($_Z21place_in_best_angle_pP8molecolaiiiiiPd$__internal_accurate_pow) ;  /* 0x0000000c00fc7944 */ /* 0x02cfea0003c00000 */
[----:B------:R-:W-:Y:S05]  /*c230*/  BSYNC.RECONVERGENT B3 ;  /* 0x0000000000037941 */ /* 0x000fea0003800200 */
.L_x_55:
        /* <DEDUP_REMOVED lines=19> */
.L_x_57:
[----:B------:R-:W-:Y:S05]  /*c370*/  BSYNC.RECONVERGENT B3 ;  /* 0x0000000000037941 */ /* 0x000fea0003800200 */
.L_x_56:
[----:B------:R-:W-:Y:S01]  /*c380*/  BSSY.RECONVERGENT B3, `(.L_x_58) ;  /* 0x0000005000037945 */ /* 0x000fe20003800200 */
[----:B------:R-:W-:Y:S02]  /*c390*/  FSEL R20, R22, RZ, P3 ;  /* 0x000000ff16147208 */ /* 0x000fe40001800000 */
[----:B------:R-:W-:Y:S02]  /*c3a0*/  FSEL R21, R23, 1.875, P3 ;  /* 0x3ff0000017157808 */ /* 0x000fe40001800000 */
[----:B------:R-:W-:-:S07]  /*c3b0*/  MOV R44, 0xc3d0 ;  /* 0x0000c3d0002c7802 */ /* 0x000fce0000000f00 */
[----:B------:R-:W-:Y:S05]  /*c3c0*/  CALL.REL.NOINC `($_Z21place_in_best_angle_pP8molecolaiiiiiPd$__internal_accurate_pow) ;  /* 0x0000000c00947944 */ /* 0x000fea0003c00000 */
[----:B------:R-:W-:Y:S05]  /*c3d0*/  BSYNC.RECONVERGENT B3 ;  /* 0x0000000000037941 */ /* 0x000fea0003800200 */
.L_x_58:
[----:B------:R-:W-:Y:S01]  /*c3e0*/  DADD R22, R18, 2 ;  /* 0x4000000012167429 */ /* 0x000fe20000000000 */
[----:B------:R-:W-:Y:S01]  /*c3f0*/  BSSY.RECONVERGENT B3, `(.L_x_59) ;  /* 0x0000010000037945 */ /* 0x000fe20003800200 */
[----:B------:R-:W-:Y:S02]  /*c400*/  DADD R14, R14, -R16 ;  /* 0x000000000e0e7229 */ /* 0x000fe40000000810 */
[C---:B------:R-:W-:Y:S02]  /*c410*/  DSETP.NEU.AND P1, PT, R18.reuse, RZ, PT ;  /* 0x000000ff1200722a */ /* 0x040fe40003f2d000 */
[----:B------:R-:W-:-:S04]  /*c420*/  DSETP.NEU.AND P3, PT, R18, 1, PT ;  /* 0x3ff000001200742a */ /* 0x000fc80003f6d000 */
[----:B------:R-:W-:Y:S02]  /*c430*/  LOP3.LUT R22, R23, 0x7ff00000, RZ, 0xc0, !PT ;  /* 0x7ff0000017167812 */ /* 0x000fe400078ec0ff */
[----:B------:R-:W-:Y:S02]  /*c440*/  FSEL R16, R26, RZ, P1 ;  /* 0x000000ff1a107208 */ /* 0x000fe40000800000 */
[----:B------:R-:W-:Y:S01]  /*c450*/  ISETP.NE.AND P2, PT, R22, 0x7ff00000, PT ;  /* 0x7ff000001600780c */ /* 0x000fe20003f45270 */
[----:B------:R-:W-:Y:S01]  /*c460*/  DADD R22, -RZ, |R14| ;  /* 0x00000000ff167229 */ /* 0x000fe2000000050e */
[----:B------:R-:W-:-:S11]  /*c470*/  FSEL R17, R27, RZ, P1 ;  /* 0x000000ff1b117208 */ /* 0x000fd60000800000 */
[----:B------:R-:W-:Y:S05]  /*c480*/  @P2 BRA `(.L_x_60) ;  /* 0x0000000000182947 */ /* 0x000fea0003800000 */
[----:B------:R-:W-:-:S14]  /*c490*/  DSETP.NAN.AND P1, PT, R18, R18, PT ;  /* 0x000000121200722a */ /* 0x000fdc0003f28000 */
[----:B------:R-:W-:Y:S01]  /*c4a0*/  @P1 DADD R16, R18, 2 ;  /* 0x4000000012101429 */ /* 0x000fe20000000000 */
[----:B------:R-:W-:Y:S10]  /*c4b0*/  @P1 BRA `(.L_x_60) ;  /* 0x00000000000c1947 */ /* 0x000ff40003800000 */
[----:B------:R-:W-:-:S14]  /*c4c0*/  DSETP.NEU.AND P1, PT, |R18|, +INF , PT ;  /* 0x7ff000001200742a */ /* 0x000fdc0003f2d200 */
[----:B------:R-:W-:Y:S01]  /*c4d0*/  @!P1 IMAD.MOV.U32 R16, RZ, RZ, 0x0 ;  /* 0x00000000ff109424 */ /* 0x000fe200078e00ff */
[----:B------:R-:W-:-:S07]  /*c4e0*/  @!P1 MOV R17, 0x7ff00000 ;  /* 0x7ff0000000119802 */ /* 0x000fce0000000f00 */
.L_x_60:
[----:B------:R-:W-:Y:S05]  /*c4f0*/  BSYNC.RECONVERGENT B3 ;  /* 0x0000000000037941 */ /* 0x000fea0003800200 */
.L_x_59:
        /* <DEDUP_REMOVED lines=9> */
.L_x_61:
        /* <DEDUP_REMOVED lines=15> */
.L_x_63:
[----:B------:R-:W-:Y:S05]  /*c680*/  BSYNC.RECONVERGENT B3 ;  /* 0x0000000000037941 */ /* 0x000fea0003800200 */
.L_x_62:
[----:B------:R-:W-:Y:S01]  /*c690*/  FSEL R14, R16, RZ, P3 ;  /* 0x000000ff100e7208 */ /* 0x000fe20001800000 */
[----:B------:R-:W-:Y:S01]  /*c6a0*/  IMAD.MOV.U32 R19, RZ, RZ, 0x3fd80000 ;  /* 0x3fd80000ff137424 */ /* 0x000fe200078e00ff */
[----:B------:R-:W-:Y:S01]  /*c6b0*/  FSEL R15, R17, 1.875, P3 ;  /* 0x3ff00000110f7808 */ /* 0x000fe20001800000 */
[----:B------:R-:W-:Y:S01]  /*c6c0*/  BSSY.RECONVERGENT B3, `(.L_x_64) ;  /* 0x000001c000037945 */ /* 0x000fe20003800200 */
[----:B------:R-:W-:-:S04]  /*c6d0*/  MOV R18, 0x0 ;  /* 0x0000000000127802 */ /* 0x000fc80000000f00 */
[----:B------:R-:W-:-:S06]  /*c6e0*/  DADD R20, R20, R14 ;  /* 0x0000000014147229 */ /* 0x000fcc000000000e */
[----:B------:R-:W0:Y:S04]  /*c6f0*/  MUFU.RSQ64H R15, R21 ;  /* 0x00000015000f7308 */ /* 0x000e280000001c00 */
[----:B------:R-:W-:-:S05]  /*c700*/  VIADD R14, R21, 0xfcb00000 ;  /* 0xfcb00000150e7836 */ /* 0x000fca0000000000 */
[----:B------:R-:W-:Y:S01]  /*c710*/  ISETP.GE.U32.AND P1, PT, R14, 0x7ca00000, PT ;  /* 0x7ca000000e00780c */ /* 0x000fe20003f26070 */
        /* <DEDUP_REMOVED lines=13> */
[----:B------:R-:W-:Y:S01]  /*c7f0*/  MOV R52, 0xc860 ;  /* 0x0000c86000347802 */ /* 0x000fe20000000f00 */
[----:B------:R-:W-:Y:S02]  /*c800*/  IMAD.MOV.U32 R43, RZ, RZ, R22 ;  /* 0x000000ffff2b7224 */ /* 0x000fe400078e0016 */
[----:B------:R-:W-:Y:S02]  /*c810*/  IMAD.MOV.U32 R23, RZ, RZ, R20 ;  /* 0x000000ffff177224 */ /* 0x000fe400078e0014 */
[----:B------:R-:W-:Y:S02]  /*c820*/  IMAD.MOV.U32 R21, RZ, RZ, R24 ;  /* 0x000000ffff157224 */ /* 0x000fe400078e0018 */
[----:B------:R-:W-:Y:S02]  /*c830*/  IMAD.MOV.U32 R16, RZ, RZ, R14 ;  /* 0x000000ffff107224 */ /* 0x000fe400078e000e */
[----:B------:R-:W-:-:S07]  /*c840*/  IMAD.MOV.U32 R25, RZ, RZ, R19 ;  /* 0x000000ffff197224 */ /* 0x000fce00078e0013 */
[----:B------:R-:W-:Y:S05]  /*c850*/  CALL.REL.NOINC `($__internal_1_$__cuda_sm20_dsqrt_rn_f64_mediumpath_v1) ;  /* 0x0000000400ac7944 */ /* 0x000fea0003c00000 */
[----:B------:R-:W-:Y:S01]  /*c860*/  IMAD.MOV.U32 R16, RZ, RZ, R50 ;  /* 0x000000ffff107224 */ /* 0x000fe200078e0032 */
[----:B------:R-:W-:-:S07]  /*c870*/  MOV R17, R51 ;  /* 0x0000003300117202 */ /* 0x000fce0000000f00 */
.L_x_65:
[----:B------:R-:W-:Y:S05]  /*c880*/  BSYNC.RECONVERGENT B3 ;  /* 0x0000000000037941 */ /* 0x000fea0003800200 */
.L_x_64:
[----:B------:R-:W-:-:S11]  /*c890*/  DADD R6, R6, R16 ;  /* 0x0000000006067229 */ /* 0x000fd60000000010 */
.L_x_54:
[----:B------:R-:W-:Y:S05]  /*c8a0*/  BSYNC.RECONVERGENT B2 ;  /* 0x0000000000027941 */ /* 0x000fea0003800200 */
.L_x_53:
[----:B------:R-:W-:Y:S02]  /*c8b0*/  VIADD R10, R10, 0x1 ;  /* 0x000000010a0a7836 */ /* 0x000fe40000000000 */
[----:B------:R-:W-:Y:S01]  /*c8c0*/  VIADD R11, R11, 0x3 ;  /* 0x000000030b0b7836 */ /* 0x000fe20000000000 */
[----:B------:R-:W-:Y:S06]  /*c8d0*/  @P0 BRA `(.L_x_66) ;  /* 0xfffffff800080947 */ /* 0x000fec000383ffff */
[----:B------:R-:W-:Y:S05]  /*c8e0*/  BSYNC.RECONVERGENT B1 ;  /* 0x0000000000017941 */ /* 0x000fea0003800200 */
.L_x_52:
[----:B------:R-:W-:-:S05]  /*c8f0*/  VIADD R9, R9, 0x1 ;  /* 0x0000000109097836 */ /* 0x000fca0000000000 */
[----:B------:R-:W-:-:S13]  /*c900*/  ISETP.NE.AND P0, PT, R9, R2, PT ;  /* 0x000000020900720c */ /* 0x000fda0003f05270 */
[----:B------:R-:W-:Y:S05]  /*c910*/  @P0 BRA `(.L_x_67) ;  /* 0xfffffff400e40947 */ /* 0x000fea000383ffff */
.L_x_34:
[----:B------:R-:W-:Y:S05]  /*c920*/  BSYNC.RECONVERGENT B0 ;  /* 0x0000000000007941 */ /* 0x000fea0003800200 */
.L_x_33:
[----:B------:R-:W-:Y:S01]  /*c930*/  STG.E.64 desc[UR4][R4.64], R6 ;  /* 0x0000000604007986 */ /* 0x000fe2000c101b04 */
[----:B------:R-:W-:Y:S05]  /*c940*/  EXIT ;  /* 0x000000000000794d */ /* 0x000fea0003800000 */
        .weak           $__internal_0_$__cuda_sm20_div_rn_f64_full
        .type           $__internal_0_$__cuda_sm20_div_rn_f64_full,@function
        .size           $__internal_0_$__cuda_sm20_div_rn_f64_full,($__internal_1_$__cuda_sm20_dsqrt_rn_f64_mediumpath_v1 - $__internal_0_$__cuda_sm20_div_rn_f64_full)
$__internal_0_$__cuda_sm20_div_rn_f64_full:
[C---:B------:R-:W-:Y:S01]  /*c950*/  FSETP.GEU.AND P0, PT, |R57|.reuse, 1.469367938527859385e-39, PT ;  /* 0x001000003900780b */ /* 0x040fe20003f0e200 */
[----:B------:R-:W-:Y:S01]  /*c960*/  IMAD.MOV.U32 R18, RZ, RZ, 0x1 ;  /* 0x00000001ff127424 */ /* 0x000fe200078e00ff */
[----:B------:R-:W-:Y:S01]  /*c970*/  LOP3.LUT R16, R57, 0x800fffff, RZ, 0xc0, !PT ;  /* 0x800fffff39107812 */ /* 0x000fe200078ec0ff */
[----:B------:R-:W-:Y:S01]  /*c980*/  BSSY.RECONVERGENT B3, `(.L_x_68) ;  /* 0x0000055000037945 */ /* 0x000fe20003800200 */
[C---:B------:R-:W-:Y:S02]  /*c990*/  FSETP.GEU.AND P4, PT, |R55|.reuse, 1.469367938527859385e-39, PT ;  /* 0x001000003700780b */ /* 0x040fe40003f8e200 */
[----:B------:R-:W-:Y:S01]  /*c9a0*/  LOP3.LUT R17, R16, 0x3ff00000, RZ, 0xfc, !PT ;  /* 0x3ff0000010117812 */ /* 0x000fe200078efcff */
[----:B------:R-:W-:Y:S01]  /*c9b0*/  IMAD.MOV.U32 R16, RZ, RZ, R56 ;  /* 0x000000ffff107224 */ /* 0x000fe200078e0038 */
[----:B------:R-:W-:Y:S02]  /*c9c0*/  LOP3.LUT R60, R55, 0x7ff00000, RZ, 0xc0, !PT ;  /* 0x7ff00000373c7812 */ /* 0x000fe400078ec0ff */
[----:B------:R-:W-:-:S02]  /*c9d0*/  LOP3.LUT R59, R57, 0x7ff00000, RZ, 0xc0, !PT ;  /* 0x7ff00000393b7812 */ /* 0x000fc400078ec0ff */
[----:B------:R-:W-:Y:S01]  /*c9e0*/  MOV R43, 0x1ca00000 ;  /* 0x1ca00000002b7802 */ /* 0x000fe20000000f00 */
[----:B------:R-:W-:Y:S01]  /*c9f0*/  @!P0 DMUL R16, R56, 8.98846567431157953865e+307 ;  /* 0x7fe0000038108828 */ /* 0x000fe20000000000 */
[C---:B------:R-:W-:Y:S01]  /*ca00*/  ISETP.GE.U32.AND P3, PT, R60.reuse, R59, PT ;  /* 0x0000003b3c00720c */ /* 0x040fe20003f66070 */
[----:B------:R-:W-:Y:S02]  /*ca10*/  IMAD.MOV.U32 R58, RZ, RZ, R60 ;  /* 0x000000ffff3a7224 */ /* 0x000fe400078e003c */
[----:B------:R-:W-:Y:S02]  /*ca20*/  @!P4 LOP3.LUT R21, R57, 0x7ff00000, RZ, 0xc0, !PT ;  /* 0x7ff000003915c812 */ /* 0x000fe400078ec0ff */
[----:B------:R-:W0:Y:S02]  /*ca30*/  MUFU.RCP64H R19, R17 ;  /* 0x0000001100137308 */ /* 0x000e240000001800 */
[----:B------:R-:W-:-:S04]  /*ca40*/  @!P4 ISETP.GE.U32.AND P5, PT, R60, R21, PT ;  /* 0x000000153c00c20c */ /* 0x000fc80003fa6070 */
[----:B------:R-:W-:-:S04]  /*ca50*/  @!P4 SEL R21, R43, 0x63400000, !P5 ;  /* 0x634000002b15c807 */ /* 0x000fc80006800000 */
[----:B------:R-:W-:Y:S01]  /*ca60*/  @!P4 LOP3.LUT R21, R21, 0x80000000, R55, 0xf8, !PT ;  /* 0x800000001515c812 */ /* 0x000fe200078ef837 */
[----:B0-----:R-:W-:-:S08]  /*ca70*/  DFMA R24, R18, -R16, 1 ;  /* 0x3ff000001218742b */ /* 0x001fd00000000810 */
[----:B------:R-:W-:-:S08]  /*ca80*/  DFMA R24, R24, R24, R24 ;  /* 0x000000181818722b */ /* 0x000fd00000000018 */
[----:B------:R-:W-:Y:S01]  /*ca90*/  DFMA R26, R18, R24, R18 ;  /* 0x00000018121a722b */ /* 0x000fe20000000012 */
[----:B------:R-:W-:Y:S01]  /*caa0*/  SEL R19, R43, 0x63400000, !P3 ;  /* 0x634000002b137807 */ /* 0x000fe20005800000 */
[----:B------:R-:W-:Y:S01]  /*cab0*/  IMAD.MOV.U32 R18, RZ, RZ, R54 ;  /* 0x000000ffff127224 */ /* 0x000fe200078e0036 */
[----:B------:R-:W-:Y:S01]  /*cac0*/  @!P4 LOP3.LUT R25, R21, 0x100000, RZ, 0xfc, !PT ;  /* 0x001000001519c812 */ /* 0x000fe200078efcff */
[----:B------:R-:W-:Y:S01]  /*cad0*/  @!P4 IMAD.MOV.U32 R24, RZ, RZ, RZ ;  /* 0x000000ffff18c224 */ /* 0x000fe200078e00ff */
[----:B------:R-:W-:Y:S01]  /*cae0*/  LOP3.LUT R19, R19, 0x800fffff, R55, 0xf8, !PT ;  /* 0x800fffff13137812 */ /* 0x000fe200078ef837 */
[----:B------:R-:W-:Y:S02]  /*caf0*/  IMAD.MOV.U32 R21, RZ, RZ, R59 ;  /* 0x000000ffff157224 */ /* 0x000fe400078e003b */
[----:B------:R-:W-:Y:S01]  /*cb00*/  DFMA R52, R26, -R16, 1 ;  /* 0x3ff000001a34742b */ /* 0x000fe20000000810 */
[----:B------:R-:W-:Y:S02]  /*cb10*/  @!P0 LOP3.LUT R21, R17, 0x7ff00000, RZ, 0xc0, !PT ;  /* 0x7ff0000011158812 */ /* 0x000fe400078ec0ff */
[----:B------:R-:W-:-:S02]  /*cb20*/  @!P4 DFMA R18, R18, 2, -R24 ;  /* 0x400000001212c82b */ /* 0x000fc40000000818 */
[----:B------:R-:W-:-:S03]  /*cb30*/  IADD3 R61, PT, PT, R21, -0x1, RZ ;  /* 0xffffffff153d7810 */ /* 0x000fc60007ffe0ff */
[----:B------:R-:W-:-:S05]  /*cb40*/  DFMA R52, R26, R52, R26 ;  /* 0x000000341a34722b */ /* 0x000fca000000001a */
[----:B------:R-:W-:-:S03]  /*cb50*/  @!P4 LOP3.LUT R58, R19, 0x7ff00000, RZ, 0xc0, !PT ;  /* 0x7ff00000133ac812 */ /* 0x000fc600078ec0ff */
[----:B------:R-:W-:Y:S02]  /*cb60*/  DMUL R24, R52, R18 ;  /* 0x0000001234187228 */ /* 0x000fe40000000000 */
[----:B------:R-:W-:-:S05]  /*cb70*/  VIADD R59, R58, 0xffffffff ;  /* 0xffffffff3a3b7836 */ /* 0x000fca0000000000 */
[----:B------:R-:W-:Y:S01]  /*cb80*/  ISETP.GT.U32.AND P0, PT, R59, 0x7feffffe, PT ;  /* 0x7feffffe3b00780c */ /* 0x000fe20003f04070 */
[----:B------:R-:W-:-:S03]  /*cb90*/  DFMA R26, R24, -R16, R18 ;  /* 0x80000010181a722b */ /* 0x000fc60000000012 */
[----:B------:R-:W-:-:S05]  /*cba0*/  ISETP.GT.U32.OR P0, PT, R61, 0x7feffffe, P0 ;  /* 0x7feffffe3d00780c */ /* 0x000fca0000704470 */
[----:B------:R-:W-:-:S08]  /*cbb0*/  DFMA R52, R52, R26, R24 ;  /* 0x0000001a3434722b */ /* 0x000fd00000000018 */
[----:B------:R-:W-:Y:S05]  /*cbc0*/  @P0 BRA `(.L_x_69) ;  /* 0x00000000006c0947 */ /* 0x000fea0003800000 */
[----:B------:R-:W-:Y:S01]  /*cbd0*/  LOP3.LUT R25, R57, 0x7ff00000, RZ, 0xc0, !PT ;  /* 0x7ff0000039197812 */ /* 0x000fe200078ec0ff */
[----:B------:R-:W-:-:S03]  /*cbe0*/  IMAD.MOV.U32 R26, RZ, RZ, RZ ;  /* 0x000000ffff1a7224 */ /* 0x000fc600078e00ff */
[CC--:B------:R-:W-:Y:S02]  /*cbf0*/  VIADDMNMX R21, R60.reuse, -R25.reuse, 0xb9600000, !PT ;  /* 0xb96000003c157446 */ /* 0x0c0fe40007800919 */
[----:B------:R-:W-:Y:S02]  /*cc00*/  ISETP.GE.U32.AND P0, PT, R60, R25, PT ;  /* 0x000000193c00720c */ /* 0x000fe40003f06070 */
[----:B------:R-:W-:Y:S02]  /*cc10*/  VIMNMX R21, PT, PT, R21, 0x46a00000, PT ;  /* 0x46a0000015157848 */ /* 0x000fe40003fe0100 */
[----:B------:R-:W-:-:S05]  /*cc20*/  SEL R24, R43, 0x63400000, !P0 ;  /* 0x634000002b187807 */ /* 0x000fca0004000000 */
[----:B------:R-:W-:-:S04]  /*cc30*/  IMAD.IADD R21, R21, 0x1, -R24 ;  /* 0x0000000115157824 */ /* 0x000fc800078e0a18 */
[----:B------:R-:W-:-:S06]  /*cc40*/  VIADD R27, R21, 0x7fe00000 ;  /* 0x7fe00000151b7836 */ /* 0x000fcc0000000000 */
[----:B------:R-:W-:-:S10]  /*cc50*/  DMUL R24, R52, R26 ;  /* 0x0000001a34187228 */ /* 0x000fd40000000000 */
[----:B------:R-:W-:-:S13]  /*cc60*/  FSETP.GTU.AND P0, PT, |R25|, 1.469367938527859385e-39, PT ;  /* 0x001000001900780b */ /* 0x000fda0003f0c200 */
[----:B------:R-:W-:Y:S05]  /*cc70*/  @P0 BRA `(.L_x_70) ;  /* 0x0000000000940947 */ /* 0x000fea0003800000 */
[----:B------:R-:W-:Y:S01]  /*cc80*/  DFMA R16, R52, -R16, R18 ;  /* 0x800000103410722b */ /* 0x000fe20000000012 */
[----:B------:R-:W-:-:S09]  /*cc90*/  IMAD.MOV.U32 R26, RZ, RZ, RZ ;  /* 0x000000ffff1a7224 */ /* 0x000fd200078e00ff */
[C---:B------:R-:W-:Y:S02]  /*cca0*/  FSETP.NEU.AND P0, PT, R17.reuse, RZ, PT ;  /* 0x000000ff1100720b */ /* 0x040fe40003f0d000 */
[----:B------:R-:W-:-:S04]  /*ccb0*/  LOP3.LUT R57, R17, 0x80000000, R57, 0x48, !PT ;  /* 0x8000000011397812 */ /* 0x000fc800078e4839 */
[----:B------:R-:W-:-:S07]  /*ccc0*/  LOP3.LUT R27, R57, R27, RZ, 0xfc, !PT ;  /* 0x0000001b391b7212 */ /* 0x000fce00078efcff */
[----:B------:R-:W-:Y:S05]  /*ccd0*/  @!P0 BRA `(.L_x_70) ;  /* 0x00000000007c8947 */ /* 0x000fea0003800000 */
[----:B------:R-:W-:Y:S01]  /*cce0*/  IMAD.MOV R17, RZ, RZ, -R21 ;  /* 0x000000ffff117224 */ /* 0x000fe200078e0a15 */
[----:B------:R-:W-:Y:S01]  /*ccf0*/  MOV R16, RZ ;  /* 0x000000ff00107202 */ /* 0x000fe20000000f00 */
[----:B------:R-:W-:-:S05]  /*cd00*/  DMUL.RP R26, R52, R26 ;  /* 0x0000001a341a7228 */ /* 0x000fca0000008000 */
[----:B------:R-:W-:-:S05]  /*cd10*/  DFMA R16, R24, -R16, R52 ;  /* 0x800000101810722b */ /* 0x000fca0000000034 */
[----:B------:R-:W-:Y:S02]  /*cd20*/  LOP3.LUT R57, R27, R57, RZ, 0x3c, !PT ;  /* 0x000000391b397212 */ /* 0x000fe400078e3cff */
[----:B------:R-:W-:-:S04]  /*cd30*/  IADD3 R16, PT, PT, -R21, -0x43300000, RZ ;  /* 0xbcd0000015107810 */ /* 0x000fc80007ffe1ff */
[----:B------:R-:W-:-:S04]  /*cd40*/  FSETP.NEU.AND P0, PT, |R17|, R16, PT ;  /* 0x000000101100720b */ /* 0x000fc80003f0d200 */
[----:B------:R-:W-:Y:S02]  /*cd50*/  FSEL R24, R26, R24, !P0 ;  /* 0x000000181a187208 */ /* 0x000fe40004000000 */
[----:B------:R-:W-:Y:S01]  /*cd60*/  FSEL R25, R57, R25, !P0 ;  /* 0x0000001939197208 */ /* 0x000fe20004000000 */
[----:B------:R-:W-:Y:S06]  /*cd70*/  BRA `(.L_x_70) ;  /* 0x0000000000547947 */ /* 0x000fec0003800000 */
.L_x_69:
[----:B------:R-:W-:-:S14]  /*cd80*/  DSETP.NAN.AND P0, PT, R54, R54, PT ;  /* 0x000000363600722a */ /* 0x000fdc0003f08000 */
[----:B------:R-:W-:Y:S05]  /*cd90*/  @P0 BRA `(.L_x_71) ;  /* 0x0000000000440947 */ /* 0x000fea0003800000 */
[----:B------:R-:W-:-:S14]  /*cda0*/  DSETP.NAN.AND P0, PT, R56, R56, PT ;  /* 0x000000383800722a */ /* 0x000fdc0003f08000 */
[----:B------:R-:W-:Y:S05]  /*cdb0*/  @P0 BRA `(.L_x_72) ;  /* 0x0000000000300947 */ /* 0x000fea0003800000 */
[----:B------:R-:W-:Y:S01]  /*cdc0*/  ISETP.NE.AND P0, PT, R58, R21, PT ;  /* 0x000000153a00720c */ /* 0x000fe20003f05270 */
[----:B------:R-:W-:Y:S02]  /*cdd0*/  IMAD.MOV.U32 R24, RZ, RZ, 0x0 ;  /* 0x00000000ff187424 */ /* 0x000fe400078e00ff */
[----:B------:R-:W-:-:S10]  /*cde0*/  IMAD.MOV.U32 R25, RZ, RZ, -0x80000 ;  /* 0xfff80000ff197424 */ /* 0x000fd400078e00ff */
[----:B------:R-:W-:Y:S05]  /*cdf0*/  @!P0 BRA `(.L_x_70) ;  /* 0x0000000000348947 */ /* 0x000fea0003800000 */
[----:B------:R-:W-:Y:S02]  /*ce00*/  ISETP.NE.AND P0, PT, R58, 0x7ff00000, PT ;  /* 0x7ff000003a00780c */ /* 0x000fe40003f05270 */
[----:B------:R-:W-:Y:S02]  /*ce10*/  LOP3.LUT R25, R55, 0x80000000, R57, 0x48, !PT ;  /* 0x8000000037197812 */ /* 0x000fe400078e4839 */
[----:B------:R-:W-:-:S13]  /*ce20*/  ISETP.EQ.OR P0, PT, R21, RZ, !P0 ;  /* 0x000000ff1500720c */ /* 0x000fda0004702670 */
[----:B------:R-:W-:Y:S01]  /*ce30*/  @P0 LOP3.LUT R16, R25, 0x7ff00000, RZ, 0xfc, !PT ;  /* 0x7ff0000019100812 */ /* 0x000fe200078efcff */
[----:B------:R-:W-:Y:S02]  /*ce40*/  @!P0 IMAD.MOV.U32 R24, RZ, RZ, RZ ;  /* 0x000000ffff188224 */ /* 0x000fe400078e00ff */
[----:B------:R-:W-:Y:S02]  /*ce50*/  @P0 IMAD.MOV.U32 R24, RZ, RZ, RZ ;  /* 0x000000ffff180224 */ /* 0x000fe400078e00ff */
[----:B------:R-:W-:Y:S01]  /*ce60*/  @P0 IMAD.MOV.U32 R25, RZ, RZ, R16 ;  /* 0x000000ffff190224 */ /* 0x000fe200078e0010 */
[----:B------:R-:W-:Y:S06]  /*ce70*/  BRA `(.L_x_70) ;  /* 0x0000000000147947 */ /* 0x000fec0003800000 */
.L_x_72:
[----:B------:R-:W-:Y:S02]  /*ce80*/  LOP3.LUT R25, R57, 0x80000, RZ, 0xfc, !PT ;  /* 0x0008000039197812 */ /* 0x000fe400078efcff */
[----:B------:R-:W-:Y:S01]  /*ce90*/  MOV R24, R56 ;  /* 0x0000003800187202 */ /* 0x000fe20000000f00 */
[----:B------:R-:W-:Y:S06]  /*cea0*/  BRA `(.L_x_70) ;  /* 0x0000000000087947 */ /* 0x000fec0003800000 */
.L_x_71:
[----:B------:R-:W-:Y:S01]  /*ceb0*/  LOP3.LUT R25, R55, 0x80000, RZ, 0xfc, !PT ;  /* 0x0008000037197812 */ /* 0x000fe200078efcff */
[----:B------:R-:W-:-:S07]  /*cec0*/  IMAD.MOV.U32 R24, RZ, RZ, R54 ;  /* 0x000000ffff187224 */ /* 0x000fce00078e0036 */
.L_x_70:
[----:B------:R-:W-:Y:S05]  /*ced0*/  BSYNC.RECONVERGENT B3 ;  /* 0x0000000000037941 */ /* 0x000fea0003800200 */
.L_x_68:
[----:B------:R-:W-:Y:S02]  /*cee0*/  IMAD.MOV.U32 R16, RZ, RZ, R23 ;  /* 0x000000ffff107224 */ /* 0x000fe400078e0017 */
[----:B------:R-:W-:-:S04]  /*cef0*/  IMAD.MOV.U32 R17, RZ, RZ, 0x0 ;  /* 0x00000000ff117424 */ /* 0x000fc800078e00ff */
[----:B------:R-:W-:Y:S05]  /*cf00*/  RET.REL.NODEC R16 `(_Z21place_in_best_angle_pP8molecolaiiiiiPd) ;  /* 0xffffff30103c7950 */ /* 0x000fea0003c3ffff */
        .weak           $__internal_1_$__cuda_sm20_dsqrt_rn_f64_mediumpath_v1
        .type           $__internal_1_$__cuda_sm20_dsqrt_rn_f64_mediumpath_v1,@function
        .size           $__internal_1_$__cuda_sm20_dsqrt_rn_f64_mediumpath_v1,($_Z21place_in_best_angle_pP8molecolaiiiiiPd$__internal_accurate_pow - $__internal_1_$__cuda_sm20_dsqrt_rn_f64_mediumpath_v1)
$__internal_1_$__cuda_sm20_dsqrt_rn_f64_mediumpath_v1:
[----:B------:R-:W-:Y:S01]  /*cf10*/  ISETP.GE.U32.AND P3, PT, R16, -0x3400000, PT ;  /* 0xfcc000001000780c */ /* 0x000fe20003f66070 */
[----:B------:R-:W-:Y:S01]  /*cf20*/  BSSY.RECONVERGENT B5, `(.L_x_73) ;  /* 0x000002a000057945 */ /* 0x000fe20003800200 */
[----:B------:R-:W-:Y:S01]  /*cf30*/  IMAD.MOV.U32 R19, RZ, RZ, R17 ;  /* 0x000000ffff137224 */ /* 0x000fe200078e0011 */
[----:B------:R-:W-:Y:S01]  /*cf40*/  MOV R16, R26 ;  /* 0x0000001a00107202 */ /* 0x000fe20000000f00 */
[----:B------:R-:W-:Y:S02]  /*cf50*/  IMAD.MOV.U32 R17, RZ, RZ, R27 ;  /* 0x000000ffff117224 */ /* 0x000fe400078e001b */
[----:B------:R-:W-:Y:S02]  /*cf60*/  IMAD.MOV.U32 R18, RZ, RZ, R23 ;  /* 0x000000ffff127224 */ /* 0x000fe400078e0017 */
[----:B------:R-:W-:Y:S02]  /*cf70*/  IMAD.MOV.U32 R24, RZ, RZ, R43 ;  /* 0x000000ffff187224 */ /* 0x000fe400078e002b */
[----:B------:R-:W-:-:S02]  /*cf80*/  IMAD.MOV.U32 R26, RZ, RZ, R21 ;  /* 0x000000ffff1a7224 */ /* 0x000fc400078e0015 */
[----:B------:R-:W-:Y:S01]  /*cf90*/  IMAD.MOV.U32 R27, RZ, RZ, R50 ;  /* 0x000000ffff1b7224 */ /* 0x000fe200078e0032 */
[----:B------:R-:W-:Y:S06]  /*cfa0*/  @!P3 BRA `(.L_x_74) ;  /* 0x000000000020b947 */ /* 0x000fec0003800000 */
[----:B------:R-:W-:-:S10]  /*cfb0*/  DFMA.RM R16, R16, R24, R26 ;  /* 0x000000181010722b */ /* 0x000fd4000000401a */
[----:B------:R-:W-:-:S05]  /*cfc0*/  IADD3 R24, P3, PT, R16, 0x1, RZ ;  /* 0x0000000110187810 */ /* 0x000fca0007f7e0ff */
[----:B------:R-:W-:-:S06]  /*cfd0*/  IMAD.X R25, RZ, RZ, R17, P3 ;  /* 0x000000ffff197224 */ /* 0x000fcc00018e0611 */
[----:B------:R-:W-:-:S08]  /*cfe0*/  DFMA.RP R18, -R16, R24, R18 ;  /* 0x000000181012722b */ /* 0x000fd00000008112 */
[----:B------:R-:W-:-:S06]  /*cff0*/  DSETP.GT.AND P3, PT, R18, RZ, PT ;  /* 0x000000ff1200722a */ /* 0x000fcc0003f64000 */
[----:B------:R-:W-:Y:S02]  /*d000*/  FSEL R16, R24, R16, P3 ;  /* 0x0000001018107208 */ /* 0x000fe40001800000 */
[----:B------:R-:W-:Y:S01]  /*d010*/  FSEL R17, R25, R17, P3 ;  /* 0x0000001119117208 */ /* 0x000fe20001800000 */
[----:B------:R-:W-:Y:S06]  /*d020*/  BRA `(.L_x_75) ;  /* 0x0000000000647947 */ /* 0x000fec0003800000 */
.L_x_74:
[----:B------:R-:W-:-:S14]  /*d030*/  DSETP.NE.AND P3, PT, R18, RZ, PT ;  /* 0x000000ff1200722a */ /* 0x000fdc0003f65000 */
[----:B------:R-:W-:Y:S05]  /*d040*/  @!P3 BRA `(.L_x_76) ;  /* 0x000000000058b947 */ /* 0x000fea0003800000 */
[----:B------:R-:W-:-:S13]  /*d050*/  ISETP.GE.AND P3, PT, R19, RZ, PT ;  /* 0x000000ff1300720c */ /* 0x000fda0003f66270 */
[----:B------:R-:W-:Y:S01]  /*d060*/  @!P3 MOV R16, 0x0 ;  /* 0x000000000010b802 */ /* 0x000fe20000000f00 */
[----:B------:R-:W-:Y:S01]  /*d070*/  @!P3 IMAD.MOV.U32 R17, RZ, RZ, -0x80000 ;  /* 0xfff80000ff11b424 */ /* 0x000fe200078e00ff */
[----:B------:R-:W-:Y:S06]  /*d080*/  @!P3 BRA `(.L_x_75) ;  /* 0x00000000004cb947 */ /* 0x000fec0003800000 */
[----:B------:R-:W-:-:S13]  /*d090*/  ISETP.GT.AND P3, PT, R19, 0x7fefffff, PT ;  /* 0x7fefffff1300780c */ /* 0x000fda0003f64270 */
[----:B------:R-:W-:Y:S05]  /*d0a0*/  @P3 BRA `(.L_x_76) ;  /* 0x0000000000403947 */ /* 0x000fea0003800000 */
[----:B------:R-:W-:Y:S01]  /*d0b0*/  DMUL R16, R18, 8.11296384146066816958e+31 ;  /* 0x4690000012107828 */ /* 0x000fe20000000000 */
[----:B------:R-:W-:Y:S02]  /*d0c0*/  IMAD.MOV.U32 R26, RZ, RZ, 0x0 ;  /* 0x00000000ff1a7424 */ /* 0x000fe400078e00ff */
[----:B------:R-:W-:Y:S02]  /*d0d0*/  IMAD.MOV.U32 R18, RZ, RZ, RZ ;  /* 0x000000ffff127224 */ /* 0x000fe400078e00ff */
[----:B------:R-:W-:Y:S01]  /*d0e0*/  IMAD.MOV.U32 R27, RZ, RZ, 0x3fd80000 ;  /* 0x3fd80000ff1b7424 */ /* 0x000fe200078e00ff */
[----:B------:R-:W0:Y:S03]  /*d0f0*/  MUFU.RSQ64H R19, R17 ;  /* 0x0000001100137308 */ /* 0x000e260000001c00 */
[----:B0-----:R-:W-:-:S08]  /*d100*/  DMUL R24, R18, R18 ;  /* 0x0000001212187228 */ /* 0x001fd00000000000 */
[----:B------:R-:W-:-:S08]  /*d110*/  DFMA R24, R16, -R24, 1 ;  /* 0x3ff000001018742b */ /* 0x000fd00000000818 */
[----:B------:R-:W-:Y:S02]  /*d120*/  DFMA R26, R24, R26, 0.5 ;  /* 0x3fe00000181a742b */ /* 0x000fe4000000001a */
[----:B------:R-:W-:-:S08]  /*d130*/  DMUL R24, R18, R24 ;  /* 0x0000001812187228 */ /* 0x000fd00000000000 */
[----:B------:R-:W-:-:S08]  /*d140*/  DFMA R24, R26, R24, R18 ;  /* 0x000000181a18722b */ /* 0x000fd00000000012 */
[----:B------:R-:W-:Y:S02]  /*d150*/  DMUL R18, R16, R24 ;  /* 0x0000001810127228 */ /* 0x000fe40000000000 */
[----:B------:R-:W-:-:S06]  /*d160*/  IADD3 R25, PT, PT, R25, -0x100000, RZ ;  /* 0xfff0000019197810 */ /* 0x000fcc0007ffe0ff */
[----:B------:R-:W-:-:S08]  /*d170*/  DFMA R26, R18, -R18, R16 ;  /* 0x80000012121a722b */ /* 0x000fd00000000010 */
[----:B------:R-:W-:-:S10]  /*d180*/  DFMA R16, R24, R26, R18 ;  /* 0x0000001a1810722b */ /* 0x000fd40000000012 */
[----:B------:R-:W-:Y:S01]  /*d190*/  VIADD R17, R17, 0xfcb00000 ;  /* 0xfcb0000011117836 */ /* 0x000fe20000000000 */
[----:B------:R-:W-:Y:S06]  /*d1a0*/  BRA `(.L_x_75) ;  /* 0x0000000000047947 */ /* 0x000fec0003800000 */
.L_x_76:
[----:B------:R-:W-:-:S11]  /*d1b0*/  DADD R16, R18, R18 ;  /* 0x0000000012107229 */ /* 0x000fd60000000012 */
.L_x_75:
[----:B------:R-:W-:Y:S05]  /*d1c0*/  BSYNC.RECONVERGENT B5 ;  /* 0x0000000000057941 */ /* 0x000fea0003800200 */
.L_x_73:
[----:B------:R-:W-:Y:S02]  /*d1d0*/  IMAD.MOV.U32 R50, RZ, RZ, R16 ;  /* 0x000000ffff327224 */ /* 0x000fe400078e0010 */
[----:B------:R-:W-:Y:S01]  /*d1e0*/  IMAD.MOV.U32 R51, RZ, RZ, R17 ;  /* 0x000000ffff337224 */ /* 0x000fe200078e0011 */
[----:B------:R-:W-:Y:S01]  /*d1f0*/  MOV R17, 0x0 ;  /* 0x0000000000117802 */ /* 0x000fe20000000f00 */
[----:B------:R-:W-:-:S04]  /*d200*/  IMAD.MOV.U32 R16, RZ, RZ, R52 ;  /* 0x000000ffff107224 */ /* 0x000fc800078e0034 */
[----:B------:R-:W-:Y:S05]  /*d210*/  RET.REL.NODEC R16 `(_Z21place_in_best_angle_pP8molecolaiiiiiPd) ;  /* 0xffffff2c10787950 */ /* 0x000fea0003c3ffff */
        .type           $_Z21place_in_best_angle_pP8molecolaiiiiiPd$__internal_accurate_pow,@function
        .size           $_Z21place_in_best_angle_pP8molecolaiiiiiPd$__internal_accurate_pow,($_Z21place_in_best_angle_pP8molecolaiiiiiPd$__internal_trig_reduction_slowpathd - $_Z21place_in_best_angle_pP8molecolaiiiiiPd$__internal_accurate_pow)
$_Z21place_in_best_angle_pP8molecolaiiiiiPd$__internal_accurate_pow:
[----:B------:R-:W-:Y:S01]  /*d220*/  ISETP.GT.U32.AND P1, PT, R45, 0xfffff, PT ;  /* 0x000fffff2d00780c */ /* 0x000fe20003f24070 */
[----:B------:R-:W-:Y:S01]  /*d230*/  IMAD.MOV.U32 R24, RZ, RZ, R26 ;  /* 0x000000ffff187224 */ /* 0x000fe200078e001a */
[----:B------:R-:W-:Y:S01]  /*d240*/  MOV R34, 0x41ad3b5a ;  /* 0x41ad3b5a00227802 */ /* 0x000fe20000000f00 */
[----:B------:R-:W-:Y:S01]  /*d250*/  IMAD.MOV.U32 R25, RZ, RZ, R45 ;  /* 0x000000ffff197224 */ /* 0x000fe200078e002d */
[----:B------:R-:W-:Y:S01]  /*d260*/  UMOV UR6, 0x7d2cafe2 ;  /* 0x7d2cafe200067882 */ /* 0x000fe20000000000 */
[----:B------:R-:W-:Y:S01]  /*d270*/  IMAD.MOV.U32 R28, RZ, RZ, RZ ;  /* 0x000000ffff1c7224 */ /* 0x000fe200078e00ff */
[----:B------:R-:W-:Y:S01]  /*d280*/  UMOV UR7, 0x3eb0f5ff ;  /* 0x3eb0f5ff00077882 */ /* 0x000fe20000000000 */
[----:B------:R-:W-:Y:S01]  /*d290*/  IMAD.MOV.U32 R35, RZ, RZ, 0x3ed0f5d2 ;  /* 0x3ed0f5d2ff237424 */ /* 0x000fe200078e00ff */
[----:B------:R-:W-:Y:S01]  /*d2a0*/  UMOV UR8, 0x3b39803f ;  /* 0x3b39803f00087882 */ /* 0x000fe20000000000 */
[----:B------:R-:W-:-:S04]  /*d2b0*/  UMOV UR9, 0x3c7abc9e ;  /* 0x3c7abc9e00097882 */ /* 0x000fc80000000000 */
[----:B------:R-:W-:Y:S01]  /*d2c0*/  @!P1 DMUL R46, R24, 1.80143985094819840000e+16 ;  /* 0x43500000182e9828 */ /* 0x000fe20000000000 */
[----:B------:R-:W-:-:S09]  /*d2d0*/  IMAD.MOV.U32 R24, RZ, RZ, R45 ;  /* 0x000000ffff187224 */ /* 0x000fd200078e002d */
[----:B------:R-:W-:-:S05]  /*d2e0*/  @!P1 IMAD.MOV.U32 R24, RZ, RZ, R47 ;  /* 0x000000ffff189224 */ /* 0x000fca00078e002f */
[----:B------:R-:W-:-:S04]  /*d2f0*/  LOP3.LUT R24, R24, 0x800fffff, RZ, 0xc0, !PT ;  /* 0x800fffff18187812 */ /* 0x000fc800078ec0ff */
[----:B------:R-:W-:Y:S02]  /*d300*/  LOP3.LUT R25, R24, 0x3ff00000, RZ, 0xfc, !PT ;  /* 0x3ff0000018197812 */ /* 0x000fe400078efcff */
[----:B------:R-:W-:Y:S01]  /*d310*/  MOV R24, R26 ;  /* 0x0000001a00187202 */ /* 0x000fe20000000f00 */
[----:B------:R-:W-:Y:S01]  /*d320*/  @!P1 IMAD.MOV.U32 R24, RZ, RZ, R46 ;  /* 0x000000ffff189224 */ /* 0x000fe200078e002e */
[----:B------:R-:W-:-:S13]  /*d330*/  ISETP.GE.U32.AND P2, PT, R25, 0x3ff6a09f, PT ;  /* 0x3ff6a09f1900780c */ /* 0x000fda0003f46070 */
[----:B------:R-:W-:-:S04]  /*d340*/  @P2 VIADD R27, R25, 0xfff00000 ;  /* 0xfff00000191b2836 */ /* 0x000fc80000000000 */
[----:B------:R-:W-:-:S06]  /*d350*/  @P2 IMAD.MOV.U32 R25, RZ, RZ, R27 ;  /* 0x000000ffff192224 */ /* 0x000fcc00078e001b */
[C---:B------:R-:W-:Y:S02]  /*d360*/  DADD R26, R24.reuse, 1 ;  /* 0x3ff00000181a7429 */ /* 0x040fe40000000000 */
[----:B------:R-:W-:-:S04]  /*d370*/  DADD R24, R24, -1 ;  /* 0xbff0000018187429 */ /* 0x000fc80000000000 */
[----:B------:R-:W0:Y:S02]  /*d380*/  MUFU.RCP64H R29, R27 ;  /* 0x0000001b001d7308 */ /* 0x000e240000001800 */
[----:B0-----:R-:W-:-:S08]  /*d390*/  DFMA R30, -R26, R28, 1 ;  /* 0x3ff000001a1e742b */ /* 0x001fd0000000011c */
[----:B------:R-:W-:-:S08]  /*d3a0*/  DFMA R30, R30, R30, R30 ;  /* 0x0000001e1e1e722b */ /* 0x000fd0000000001e */
[----:B------:R-:W-:-:S08]  /*d3b0*/  DFMA R30, R28, R30, R28 ;  /* 0x0000001e1c1e722b */ /* 0x000fd0000000001c */
[----:B------:R-:W-:-:S08]  /*d3c0*/  DMUL R28, R24, R30 ;  /* 0x0000001e181c7228 */ /* 0x000fd00000000000 */
[----:B------:R-:W-:-:S08]  /*d3d0*/  DFMA R28, R24, R30, R28 ;  /* 0x0000001e181c722b */ /* 0x000fd0000000001c */
[CC--:B------:R-:W-:Y:S02]  /*d3e0*/  DMUL R32, R28.reuse, R28.reuse ;  /* 0x0000001c1c207228 */ /* 0x0c0fe40000000000 */
[----:B------:R-:W-:-:S06]  /*d3f0*/  DMUL R40, R28, R28 ;  /* 0x0000001c1c287228 */ /* 0x000fcc0000000000 */
[----:B------:R-:W-:Y:S01]  /*d400*/  DFMA R26, R32, UR6, R34 ;  /* 0x00000006201a7c2b */ /* 0x000fe20008000022 */
[----:B------:R-:W-:Y:S01]  /*d410*/  UMOV UR6, 0x75488a3f ;  /* 0x75488a3f00067882 */ /* 0x000fe20000000000 */
[----:B------:R-:W-:Y:S01]  /*d420*/  UMOV UR7, 0x3ef3b20a ;  /* 0x3ef3b20a00077882 */ /* 0x000fe20000000000 */
[----:B------:R-:W-:-:S05]  /*d430*/  DADD R34, R24, -R28 ;  /* 0x0000000018227229 */ /* 0x000fca000000081c */
[----:B------:R-:W-:Y:S01]  /*d440*/  DFMA R26, R32, R26, UR6 ;  /* 0x00000006201a7e2b */ /* 0x000fe2000800001a */
[----:B------:R-:W-:Y:S01]  /*d450*/  UMOV UR6, 0xe4faecd5 ;  /* 0xe4faecd500067882 */ /* 0x000fe20000000000 */
[----:B------:R-:W-:Y:S01]  /*d460*/  UMOV UR7, 0x3f1745cd ;  /* 0x3f1745cd00077882 */ /* 0x000fe20000000000 */
[----:B------:R-:W-:-:S05]  /*d470*/  DADD R34, R34, R34 ;  /* 0x0000000022227229 */ /* 0x000fca0000000022 */
[----:B------:R-:W-:Y:S01]  /*d480*/  DFMA R26, R32, R26, UR6 ;  /* 0x00000006201a7e2b */ /* 0x000fe2000800001a */
[----:B------:R-:W-:Y:S01]  /*d490*/  UMOV UR6, 0x258a578b ;  /* 0x258a578b00067882 */ /* 0x000fe20000000000 */
[----:B------:R-:W-:Y:S01]  /*d4a0*/  UMOV UR7, 0x3f3c71c7 ;  /* 0x3f3c71c700077882 */ /* 0x000fe20000000000 */
[----:B------:R-:W-:-:S05]  /*d4b0*/  DFMA R34, R24, -R28, R34 ;  /* 0x8000001c1822722b */ /* 0x000fca0000000022 */
[----:B------:R-:W-:Y:S01]  /*d4c0*/  DFMA R26, R32, R26, UR6 ;  /* 0x00000006201a7e2b */ /* 0x000fe2000800001a */
[----:B------:R-:W-:Y:S01]  /*d4d0*/  UMOV UR6, 0x9242b910 ;  /* 0x9242b91000067882 */ /* 0x000fe20000000000 */
[----:B------:R-:W-:Y:S01]  /*d4e0*/  UMOV UR7, 0x3f624924 ;  /* 0x3f62492400077882 */ /* 0x000fe20000000000 */
[----:B------:R-:W-:-:S05]  /*d4f0*/  DMUL R34, R30, R34 ;  /* 0x000000221e227228 */ /* 0x000fca0000000000 */
[----:B------:R-:W-:Y:S01]  /*d500*/  DFMA R26, R32, R26, UR6 ;  /* 0x00000006201a7e2b */ /* 0x000fe2000800001a */
[----:B------:R-:W-:Y:S01]  /*d510*/  UMOV UR6, 0x99999dfb ;  /* 0x99999dfb00067882 */ /* 0x000fe20000000000 */
[----:B------:R-:W-:-:S03]  /*d520*/  UMOV UR7, 0x3f899999 ;  /* 0x3f89999900077882 */ /* 0x000fc60000000000 */
[----:B------:R-:W-:Y:S02]  /*d530*/  VIADD R31, R35, 0x100000 ;  /* 0x00100000231f7836 */ /* 0x000fe40000000000 */
[----:B------:R-:W-:Y:S01]  /*d540*/  IMAD.MOV.U32 R30, RZ, RZ, R34 ;  /* 0x000000ffff1e7224 */ /* 0x000fe200078e0022 */
[----:B------:R-:W-:Y:S01]  /*d550*/  DFMA R26, R32, R26, UR6 ;  /* 0x00000006201a7e2b */ /* 0x000fe2000800001a */
[----:B------:R-:W-:Y:S01]  /*d560*/  UMOV UR6, 0x55555555 ;  /* 0x5555555500067882 */ /* 0x000fe20000000000 */
[----:B------:R-:W-:-:S06]  /*d570*/  UMOV UR7, 0x3fb55555 ;  /* 0x3fb5555500077882 */ /* 0x000fcc0000000000 */
[----:B------:R-:W-:-:S08]  /*d580*/  DFMA R36, R32, R26, UR6 ;  /* 0x0000000620247e2b */ /* 0x000fd0000800001a */
[----:B------:R-:W-:Y:S01]  /*d590*/  DADD R38, -R36, UR6 ;  /* 0x0000000624267e29 */ /* 0x000fe20008000100 */
[----:B------:R-:W-:Y:S01]  /*d5a0*/  UMOV UR6, 0xb9e7b0 ;  /* 0x00b9e7b000067882 */ /* 0x000fe20000000000 */
[----:B------:R-:W-:-:S06]  /*d5b0*/  UMOV UR7, 0x3c46a4cb ;  /* 0x3c46a4cb00077882 */ /* 0x000fcc0000000000 */
[----:B------:R-:W-:Y:S02]  /*d5c0*/  DFMA R38, R32, R26, R38 ;  /* 0x0000001a2026722b */ /* 0x000fe40000000026 */
[C---:B------:R-:W-:Y:S02]  /*d5d0*/  DMUL R32, R28.reuse, R40 ;  /* 0x000000281c207228 */ /* 0x040fe40000000000 */
[----:B------:R-:W-:-:S04]  /*d5e0*/  DFMA R26, R28, R28, -R40 ;  /* 0x0000001c1c1a722b */ /* 0x000fc80000000828 */
[----:B------:R-:W-:Y:S01]  /*d5f0*/  DADD R38, R38, -UR6 ;  /* 0x8000000626267e29 */ /* 0x000fe20008000000 */
[----:B------:R-:W-:Y:S01]  /*d600*/  UMOV UR6, 0x80000000 ;  /* 0x8000000000067882 */ /* 0x000fe20000000000 */
[C---:B------:R-:W-:Y:S01]  /*d610*/  DFMA R42, R28.reuse, R40, -R32 ;  /* 0x000000281c2a722b */ /* 0x040fe20000000820 */
[----:B------:R-:W-:Y:S01]  /*d620*/  UMOV UR7, 0x43300000 ;  /* 0x4330000000077882 */ /* 0x000fe20000000000 */
[----:B------:R-:W-:-:S04]  /*d630*/  DFMA R26, R28, R30, R26 ;  /* 0x0000001e1c1a722b */ /* 0x000fc8000000001a */
[----:B------:R-:W-:Y:S02]  /*d640*/  DADD R24, R36, R38 ;  /* 0x0000000024187229 */ /* 0x000fe40000000026 */
[----:B------:R-:W-:-:S06]  /*d650*/  DFMA R42, R34, R40, R42 ;  /* 0x00000028222a722b */ /* 0x000fcc000000002a */
[----:B------:R-:W-:Y:S02]  /*d660*/  DMUL R30, R24, R32 ;  /* 0x00000020181e7228 */ /* 0x000fe40000000000 */
[----:B------:R-:W-:Y:S02]  /*d670*/  DFMA R26, R28, R26, R42 ;  /* 0x0000001a1c1a722b */ /* 0x000fe4000000002a */
[----:B------:R-:W-:-:S04]  /*d680*/  DADD R36, R36, -R24 ;  /* 0x0000000024247229 */ /* 0x000fc80000000818 */
[----:B------:R-:W-:-:S04]  /*d690*/  DFMA R40, R24, R32, -R30 ;  /* 0x000000201828722b */ /* 0x000fc8000000081e */
[----:B------:R-:W-:-:S04]  /*d6a0*/  DADD R36, R38, R36 ;  /* 0x0000000026247229 */ /* 0x000fc80000000024 */
[----:B------:R-:W-:-:S08]  /*d6b0*/  DFMA R26, R24, R26, R40 ;  /* 0x0000001a181a722b */ /* 0x000fd00000000028 */
[----:B------:R-:W-:-:S08]  /*d6c0*/  DFMA R26, R36, R32, R26 ;  /* 0x00000020241a722b */ /* 0x000fd0000000001a */
[----:B------:R-:W-:-:S08]  /*d6d0*/  DADD R24, R30, R26 ;  /* 0x000000001e187229 */ /* 0x000fd0000000001a */
[--C-:B------:R-:W-:Y:S02]  /*d6e0*/  DADD R32, R28, R24.reuse ;  /* 0x000000001c207229 */ /* 0x100fe40000000018 */
[----:B------:R-:W-:-:S06]  /*d6f0*/  DADD R30, R30, -R24 ;  /* 0x000000001e1e7229 */ /* 0x000fcc0000000818 */
[----:B------:R-:W-:Y:S02]  /*d700*/  DADD R28, R28, -R32 ;  /* 0x000000001c1c7229 */ /* 0x000fe40000000820 */
[----:B------:R-:W-:-:S06]  /*d710*/  DADD R30, R26, R30 ;  /* 0x000000001a1e7229 */ /* 0x000fcc000000001e */
[----:B------:R-:W-:Y:S01]  /*d720*/  DADD R28, R24, R28 ;  /* 0x00000000181c7229 */ /* 0x000fe2000000001c */
[----:B------:R-:W-:Y:S02]  /*d730*/  SHF.R.U32.HI R24, RZ, 0x14, R45 ;  /* 0x00000014ff187819 */ /* 0x000fe4000001162d */
[----:B------:R-:W-:-:S05]  /*d740*/  @!P1 LEA.HI R24, R47, 0xffffffca, RZ, 0xc ;  /* 0xffffffca2f189811 */ /* 0x000fca00078f60ff */
[----:B------:R-:W-:Y:S01]  /*d750*/  DADD R28, R30, R28 ;  /* 0x000000001e1c7229 */ /* 0x000fe2000000001c */
[C---:B------:R-:W-:Y:S01]  /*d760*/  VIADD R25, R24.reuse, 0xfffffc01 ;  /* 0xfffffc0118197836 */ /* 0x040fe20000000000 */
[----:B------:R-:W-:-:S04]  /*d770*/  @P2 IADD3 R25, PT, PT, R24, -0x3fe, RZ ;  /* 0xfffffc0218192810 */ /* 0x000fc80007ffe0ff */
[----:B------:R-:W-:Y:S01]  /*d780*/  LOP3.LUT R24, R25, 0x80000000, RZ, 0x3c, !PT ;  /* 0x8000000019187812 */ /* 0x000fe200078e3cff */
[----:B------:R-:W-:Y:S01]  /*d790*/  IMAD.MOV.U32 R25, RZ, RZ, 0x43300000 ;  /* 0x43300000ff197424 */ /* 0x000fe200078e00ff */
[----:B------:R-:W-:-:S05]  /*d7a0*/  DADD R28, R34, R28 ;  /* 0x00000000221c7229 */ /* 0x000fca000000001c */
[----:B------:R-:W-:Y:S01]  /*d7b0*/  DADD R26, R24, -UR6 ;  /* 0x80000006181a7e29 */ /* 0x000fe20008000000 */
[----:B------:R-:W-:Y:S01]  /*d7c0*/  UMOV UR6, 0xfefa39ef ;  /* 0xfefa39ef00067882 */ /* 0x000fe20000000000 */
[----:B------:R-:W-:Y:S01]  /*d7d0*/  UMOV UR7, 0x3fe62e42 ;  /* 0x3fe62e4200077882 */ /* 0x000fe20000000000 */
[----:B------:R-:W-:-:S08]  /*d7e0*/  DADD R24, R32, R28 ;  /* 0x0000000020187229 */ /* 0x000fd0000000001c */
[--C-:B------:R-:W-:Y:S02]  /*d7f0*/  DFMA R30, R26, UR6, R24.reuse ;  /* 0x000000061a1e7c2b */ /* 0x100fe40008000018 */
[----:B------:R-:W-:-:S06]  /*d800*/  DADD R32, R32, -R24 ;  /* 0x0000000020207229 */ /* 0x000fcc0000000818 */
[----:B------:R-:W-:Y:S02]  /*d810*/  DFMA R34, R26, -UR6, R30 ;  /* 0x800000061a227c2b */ /* 0x000fe4000800001e */
[----:B------:R-:W-:Y:S01]  /*d820*/  DADD R32, R28, R32 ;  /* 0x000000001c207229 */ /* 0x000fe20000000020 */
[----:B------:R-:W-:Y:S02]  /*d830*/  IMAD.MOV.U32 R28, RZ, RZ, 0x652b82fe ;  /* 0x652b82feff1c7424 */ /* 0x000fe400078e00ff */
[----:B------:R-:W-:-:S03]  /*d840*/  IMAD.MOV.U32 R29, RZ, RZ, 0x3ff71547 ;  /* 0x3ff71547ff1d7424 */ /* 0x000fc600078e00ff */
[----:B------:R-:W-:-:S08]  /*d850*/  DADD R34, -R24, R34 ;  /* 0x0000000018227229 */ /* 0x000fd00000000122 */
[----:B------:R-:W-:-:S08]  /*d860*/  DADD R32, R32, -R34 ;  /* 0x0000000020207229 */ /* 0x000fd00000000822 */
[----:B------:R-:W-:-:S08]  /*d870*/  DFMA R32, R26, UR8, R32 ;  /* 0x000000081a207c2b */ /* 0x000fd00008000020 */
[----:B------:R-:W-:-:S08]  /*d880*/  DADD R24, R30, R32 ;  /* 0x000000001e187229 */ /* 0x000fd00000000020 */
[----:B------:R-:W-:Y:S02]  /*d890*/  DADD R30, R30, -R24 ;  /* 0x000000001e1e7229 */ /* 0x000fe40000000818 */
[----:B------:R-:W-:-:S06]  /*d8a0*/  DMUL R26, R24, 2 ;  /* 0x40000000181a7828 */ /* 0x000fcc0000000000 */
[----:B------:R-:W-:Y:S02]  /*d8b0*/  DADD R30, R32, R30 ;  /* 0x00000000201e7229 */ /* 0x000fe4000000001e */
[----:B------:R-:W-:-:S08]  /*d8c0*/  DFMA R24, R24, 2, -R26 ;  /* 0x400000001818782b */ /* 0x000fd0000000081a */
[----:B------:R-:W-:-:S08]  /*d8d0*/  DFMA R24, R30, 2, R24 ;  /* 0x400000001e18782b */ /* 0x000fd00000000018 */
[----:B------:R-:W-:-:S08]  /*d8e0*/  DADD R32, R26, R24 ;  /* 0x000000001a207229 */ /* 0x000fd00000000018 */
[----:B------:R-:W-:Y:S02]  /*d8f0*/  DFMA R34, R32, R28, 6.75539944105574400000e+15 ;  /* 0x433800002022742b */ /* 0x000fe4000000001c */
[----:B------:R-:W-:Y:S01]  /*d900*/  FSETP.GEU.AND P1, PT, |R33|, 4.1917929649353027344, PT ;  /* 0x4086232b2100780b */ /* 0x000fe20003f2e200 */
[----:B------:R-:W-:-:S05]  /*d910*/  DADD R26, R26, -R32 ;  /* 0x000000001a1a7229 */ /* 0x000fca0000000820 */
[----:B------:R-:W-:-:S08]  /*d920*/  DADD R28, R34, -6.75539944105574400000e+15 ;  /* 0xc3380000221c7429 */ /* 0x000fd00000000000 */
[----:B------:R-:W-:Y:S01]  /*d930*/  DFMA R30, R28, -UR6, R32 ;  /* 0x800000061c1e7c2b */ /* 0x000fe20008000020 */
[----:B------:R-:W-:Y:S01]  /*d940*/  UMOV UR6, 0x3b39803f ;  /* 0x3b39803f00067882 */ /* 0x000fe20000000000 */
[----:B------:R-:W-:-:S06]  /*d950*/  UMOV UR7, 0x3c7abc9e ;  /* 0x3c7abc9e00077882 */ /* 0x000fcc0000000000 */
[----:B------:R-:W-:Y:S01]  /*d960*/  DFMA R30, R28, -UR6, R30 ;  /* 0x800000061c1e7c2b */ /* 0x000fe2000800001e */
[----:B------:R-:W-:Y:S01]  /*d970*/  UMOV UR6, 0x69ce2bdf ;  /* 0x69ce2bdf00067882 */ /* 0x000fe20000000000 */
[----:B------:R-:W-:Y:S01]  /*d980*/  IMAD.MOV.U32 R28, RZ, RZ, -0x35dec16 ;  /* 0xfca213eaff1c7424 */ /* 0x000fe200078e00ff */
[----:B------:R-:W-:Y:S01]  /*d990*/  MOV R29, 0x3e928af3 ;  /* 0x3e928af3001d7802 */ /* 0x000fe20000000f00 */
[----:B------:R-:W-:-:S05]  /*d9a0*/  UMOV UR7, 0x3e5ade15 ;  /* 0x3e5ade1500077882 */ /* 0x000fca0000000000 */
[----:B------:R-:W-:Y:S01]  /*d9b0*/  DFMA R28, R30, UR6, R28 ;  /* 0x000000061e1c7c2b */ /* 0x000fe2000800001c */
[----:B------:R-:W-:Y:S01]  /*d9c0*/  UMOV UR6, 0x62401315 ;  /* 0x6240131500067882 */ /* 0x000fe20000000000 */
[----:B------:R-:W-:-:S06]  /*d9d0*/  UMOV UR7, 0x3ec71dee ;  /* 0x3ec71dee00077882 */ /* 0x000fcc0000000000 */
[----:B------:R-:W-:Y:S01]  /*d9e0*/  DFMA R28, R30, R28, UR6 ;  /* 0x000000061e1c7e2b */ /* 0x000fe2000800001c */
        /* <DEDUP_REMOVED lines=20> */
[----:B------:R-:W-:-:S08]  /*db30*/  DFMA R28, R30, R28, UR6 ;  /* 0x000000061e1c7e2b */ /* 0x000fd0000800001c */
[----:B------:R-:W-:-:S08]  /*db40*/  DFMA R28, R30, R28, 1 ;  /* 0x3ff000001e1c742b */ /* 0x000fd0000000001c */
[----:B------:R-:W-:Y:S02]  /*db50*/  DFMA R28, R30, R28, 1 ;  /* 0x3ff000001e1c742b */ /* 0x000fe4000000001c */
[----:B------:R-:W-:-:S08]  /*db60*/  DADD R30, R24, R26 ;  /* 0x00000000181e7229 */ /* 0x000fd0000000001a */
[----:B------:R-:W-:Y:S02]  /*db70*/  IMAD R25, R34, 0x100000, R29 ;  /* 0x0010000022197824 */ /* 0x000fe400078e021d */
[----:B------:R-:W-:Y:S01]  /*db80*/  IMAD.MOV.U32 R24, RZ, RZ, R28 ;  /* 0x000000ffff187224 */ /* 0x000fe200078e001c */
[----:B------:R-:W-:Y:S06]  /*db90*/  @!P1 BRA `(.L_x_77) ;  /* 0x0000000000349947 */ /* 0x000fec0003800000 */
[----:B------:R-:W-:Y:S01]  /*dba0*/  FSETP.GEU.AND P2, PT, |R33|, 4.2275390625, PT ;  /* 0x408748002100780b */ /* 0x000fe20003f4e200 */
[C---:B------:R-:W-:Y:S02]  /*dbb0*/  DADD R36, R32.reuse, +INF ;  /* 0x7ff0000020247429 */ /* 0x040fe40000000000 */
[----:B------:R-:W-:-:S08]  /*dbc0*/  DSETP.GEU.AND P1, PT, R32, RZ, PT ;  /* 0x000000ff2000722a */ /* 0x000fd00003f2e000 */
[----:B------:R-:W-:Y:S02]  /*dbd0*/  FSEL R25, R37, RZ, P1 ;  /* 0x000000ff25197208 */ /* 0x000fe40000800000 */
[----:B------:R-:W-:Y:S02]  /*dbe0*/  @!P2 LEA.HI R24, R34, R34, RZ, 0x1 ;  /* 0x000000222218a211 */ /* 0x000fe400078f08ff */
[----:B------:R-:W-:Y:S01]  /*dbf0*/  @!P2 MOV R26, R28 ;  /* 0x0000001c001aa202 */ /* 0x000fe20000000f00 */
[----:B------:R-:W-:Y:S01]  /*dc00*/  @!P2 IMAD.MOV.U32 R28, RZ, RZ, RZ ;  /* 0x000000ffff1ca224 */ /* 0x000fe200078e00ff */
[----:B------:R-:W-:Y:S02]  /*dc10*/  @!P2 SHF.R.S32.HI R27, RZ, 0x1, R24 ;  /* 0x00000001ff1ba819 */ /* 0x000fe40000011418 */
[----:B------:R-:W-:-:S03]  /*dc20*/  FSEL R24, R36, RZ, P1 ;  /* 0x000000ff24187208 */ /* 0x000fc60000800000 */
[----:B------:R-:W-:Y:S02]  /*dc30*/  @!P2 IMAD.IADD R34, R34, 0x1, -R27 ;  /* 0x000000012222a824 */ /* 0x000fe400078e0a1b */
[----:B------:R-:W-:-:S03]  /*dc40*/  @!P2 IMAD R27, R27, 0x100000, R29 ;  /* 0x001000001b1ba824 */ /* 0x000fc600078e021d */
[----:B------:R-:W-:-:S06]  /*dc50*/  @!P2 LEA R29, R34, 0x3ff00000, 0x14 ;  /* 0x3ff00000221da811 */ /* 0x000fcc00078ea0ff */
[----:B------:R-:W-:-:S11]  /*dc60*/  @!P2 DMUL R24, R26, R28 ;  /* 0x0000001c1a18a228 */ /* 0x000fd60000000000 */
.L_x_77:
[----:B------:R-:W-:Y:S02]  /*dc70*/  DFMA R26, R30, R24, R24 ;  /* 0x000000181e1a722b */ /* 0x000fe40000000018 */
[----:B------:R-:W-:-:S08]  /*dc80*/  DSETP.NEU.AND P1, PT, |R24|, +INF , PT ;  /* 0x7ff000001800742a */ /* 0x000fd00003f2d200 */
[----:B------:R-:W-:Y:S01]  /*dc90*/  FSEL R26, R24, R26, !P1 ;  /* 0x0000001a181a7208 */ /* 0x000fe20004800000 */
[----:B------:R-:W-:Y:S01]  /*dca0*/  IMAD.MOV.U32 R24, RZ, RZ, R44 ;  /* 0x000000ffff187224 */ /* 0x000fe200078e002c */
[----:B------:R-:W-:Y:S01]  /*dcb0*/  FSEL R27, R25, R27, !P1 ;  /* 0x0000001b191b7208 */ /* 0x000fe20004800000 */
[----:B------:R-:W-:-:S04]  /*dcc0*/  IMAD.MOV.U32 R25, RZ, RZ, 0x0 ;  /* 0x00000000ff197424 */ /* 0x000fc800078e00ff */
[----:B------:R-:W-:Y:S05]  /*dcd0*/  RET.REL.NODEC R24 `(_Z21place_in_best_angle_pP8molecolaiiiiiPd) ;  /* 0xffffff2018c87950 */ /* 0x000fea0003c3ffff */
        .type           $_Z21place_in_best_angle_pP8molecolaiiiiiPd$__internal_trig_reduction_slowpathd,@function
        .size           $_Z21place_in_best_angle_pP8molecolaiiiiiPd$__internal_trig_reduction_slowpathd,(.L_x_89 - $_Z21place_in_best_angle_pP8molecolaiiiiiPd$__internal_trig_reduction_slowpathd)
$_Z21place_in_best_angle_pP8molecolaiiiiiPd$__internal_trig_reduction_slowpathd:
[----:B------:R-:W-:Y:S01]  /*dce0*/  SHF.R.U32.HI R24, RZ, 0x14, R43 ;  /* 0x00000014ff187819 */ /* 0x000fe2000001162b */
[----:B------:R-:W-:Y:S01]  /*dcf0*/  IMAD.MOV.U32 R19, RZ, RZ, R14 ;  /* 0x000000ffff137224 */ /* 0x000fe200078e000e */
[----:B------:R-:W-:Y:S02]  /*dd00*/  MOV R14, RZ ;  /* 0x000000ff000e7202 */ /* 0x000fe40000000f00 */
[----:B------:R-:W-:-:S04]  /*dd10*/  LOP3.LUT R15, R24, 0x7ff, RZ, 0xc0, !PT ;  /* 0x000007ff180f7812 */ /* 0x000fc800078ec0ff */
[----:B------:R-:W-:-:S13]  /*dd20*/  ISETP.NE.AND P0, PT, R15, 0x7ff, PT ;  /* 0x000007ff0f00780c */ /* 0x000fda0003f05270 */
[----:B------:R-:W-:Y:S05]  /*dd30*/  @!P0 BRA `(.L_x_78) ;  /* 0x0000000800488947 */ /* 0x000fea0003800000 */
[----:B------:R-:W-:Y:S01]  /*dd40*/  VIADD R14, R15, 0xfffffc00 ;  /* 0xfffffc000f0e7836 */ /* 0x000fe20000000000 */
[----:B------:R-:W-:Y:S01]  /*dd50*/  BSSY.RECONVERGENT B4, `(.L_x_79) ;  /* 0x000002f000047945 */ /* 0x000fe20003800200 */
[----:B------:R-:W-:Y:S01]  /*dd60*/  VIADD R18, R1, 0x1c58 ;  /* 0x00001c5801127836 */ /* 0x000fe20000000000 */
[----:B------:R-:W-:Y:S02]  /*dd70*/  CS2R R52, SRZ ;  /* 0x0000000000347805 */ /* 0x000fe4000001ff00 */
[----:B------:R-:W-:Y:S02]  /*dd80*/  SHF.R.U32.HI R26, RZ, 0x6, R14 ;  /* 0x00000006ff1a7819 */ /* 0x000fe4000001160e */
[----:B------:R-:W-:Y:S02]  /*dd90*/  ISETP.GE.U32.AND P0, PT, R14, 0x80, PT ;  /* 0x000000800e00780c */ /* 0x000fe40003f06070 */
[C---:B------:R-:W-:Y:S02]  /*dda0*/  IADD3 R14, PT, PT, -R26.reuse, 0x13, RZ ;  /* 0x000000131a0e7810 */ /* 0x040fe40007ffe1ff */
[----:B------:R-:W-:-:S02]  /*ddb0*/  IADD3 R15, PT, PT, -R26, 0xf, RZ ;  /* 0x0000000f1a0f7810 */ /* 0x000fc40007ffe1ff */
[----:B------:R-:W-:-:S04]  /*ddc0*/  SEL R55, R14, 0x12, P0 ;  /* 0x000000120e377807 */ /* 0x000fc80000000000 */
[----:B------:R-:W-:-:S13]  /*ddd0*/  ISETP.GE.AND P0, PT, R15, R55, PT ;  /* 0x000000370f00720c */ /* 0x000fda0003f06270 */
[----:B------:R-:W-:Y:S05]  /*dde0*/  @P0 BRA `(.L_x_80) ;  /* 0x0000000000940947 */ /* 0x000fea0003800000 */
[----:B------:R-:W0:Y:S01]  /*ddf0*/  LDC.64 R58, c[0x0][0x358] ;  /* 0x0000d600ff3a7b82 */ /* 0x000e220000000a00 */
[C---:B------:R-:W-:Y:S01]  /*de00*/  SHF.L.U64.HI R14, R19.reuse, 0xb, R43 ;  /* 0x0000000b130e7819 */ /* 0x040fe2000001022b */
[----:B------:R-:W-:Y:S01]  /*de10*/  HFMA2 R21, -RZ, RZ, 0, 0 ;  /* 0x00000000ff157431 */ /* 0x000fe200000001ff */
[----:B------:R-:W-:Y:S01]  /*de20*/  BSSY.RECONVERGENT B5, `(.L_x_81) ;  /* 0x0000020000057945 */ /* 0x000fe20003800200 */
[----:B------:R-:W-:Y:S01]  /*de30*/  IMAD.SHL.U32 R27, R19, 0x800, RZ ;  /* 0x00000800131b7824 */ /* 0x000fe200078e00ff */
[----:B------:R-:W-:Y:S01]  /*de40*/  IADD3 R19, PT, PT, RZ, -R26, -R55 ;  /* 0x8000001aff137210 */ /* 0x000fe20007ffe837 */
[----:B------:R-:W-:Y:S01]  /*de50*/  IMAD.MOV.U32 R23, RZ, RZ, R15 ;  /* 0x000000ffff177224 */ /* 0x000fe200078e000f */
[----:B------:R-:W-:Y:S02]  /*de60*/  CS2R R52, SRZ ;  /* 0x0000000000347805 */ /* 0x000fe4000001ff00 */
[----:B------:R-:W-:-:S07]  /*de70*/  LOP3.LUT R57, R14, 0x80000000, RZ, 0xfc, !PT ;  /* 0x800000000e397812 */ /* 0x000fce00078efcff */
.L_x_82:
[----:B------:R-:W1:Y:S01]  /*de80*/  LDC.64 R14, c[0x4][RZ] ;  /* 0x01000000ff0e7b82 */ /* 0x000e620000000a00 */
[----:B0-----:R-:W-:Y:S02]  /*de90*/  R2UR UR6, R58 ;  /* 0x000000003a0672ca */ /* 0x001fe400000e0000 */
[----:B------:R-:W-:Y:S01]  /*dea0*/  R2UR UR7, R59 ;  /* 0x000000003b0772ca */ /* 0x000fe200000e0000 */
[----:B-1----:R-:W-:-:S12]  /*deb0*/  IMAD.WIDE R14, R23, 0x8, R14 ;  /* 0x00000008170e7825 */ /* 0x002fd800078e020e */
[----:B------:R-:W2:Y:S01]  /*dec0*/  LDG.E.64.CONSTANT R14, desc[UR6][R14.64] ;  /* 0x000000060e0e7981 */ /* 0x000ea2000c1e9b00 */
[----:B------:R-:W-:Y:S02]  /*ded0*/  VIADD R19, R19, 0x1 ;  /* 0x0000000113137836 */ /* 0x000fe40000000000 */
[----:B------:R-:W-:Y:S02]  /*dee0*/  VIADD R23, R23, 0x1 ;  /* 0x0000000117177836 */ /* 0x000fe40000000000 */
[----:B--2---:R-:W-:-:S04]  /*def0*/  IMAD.WIDE.U32 R16, P3, R14, R27, R52 ;  /* 0x0000001b0e107225 */ /* 0x004fc80007860034 */
[----:B------:R-:W-:Y:S02]  /*df00*/  IMAD R25, R14, R57, RZ ;  /* 0x000000390e197224 */ /* 0x000fe400078e02ff */
[CC--:B------:R-:W-:Y:S02]  /*df10*/  IMAD R52, R15.reuse, R27.reuse, RZ ;  /* 0x0000001b0f347224 */ /* 0x0c0fe400078e02ff */
[----:B------:R-:W-:Y:S01]  /*df20*/  IMAD.HI.U32 R53, R15, R27, RZ ;  /* 0x0000001b0f357227 */ /* 0x000fe200078e00ff */
[----:B------:R-:W-:-:S03]  /*df30*/  IADD3 R17, P0, PT, R25, R17, RZ ;  /* 0x0000001119117210 */ /* 0x000fc60007f1e0ff */
[----:B------:R-:W-:Y:S01]  /*df40*/  IMAD R25, R21, 0x8, R18 ;  /* 0x0000000815197824 */ /* 0x000fe200078e0212 */
[----:B------:R-:W-:Y:S01]  /*df50*/  IADD3 R17, P1, PT, R52, R17, RZ ;  /* 0x0000001134117210 */ /* 0x000fe20007f3e0ff */
[----:B------:R-:W-:-:S04]  /*df60*/  IMAD.HI.U32 R52, R14, R57, RZ ;  /* 0x000000390e347227 */ /* 0x000fc800078e00ff */
[----:B------:R-:W-:Y:S01]  /*df70*/  IMAD.X R14, RZ, RZ, R52, P3 ;  /* 0x000000ffff0e7224 */ /* 0x000fe200018e0634 */
[----:B------:R1:W-:Y:S01]  /*df80*/  STL.64 [R25], R16 ;  /* 0x0000001019007387 */ /* 0x0003e20000100a00 */
[----:B------:R-:W-:-:S03]  /*df90*/  IMAD.HI.U32 R56, R15, R57, RZ ;  /* 0x000000390f387227 */ /* 0x000fc600078e00ff */
[----:B------:R-:W-:Y:S01]  /*dfa0*/  IADD3.X R14, P0, PT, R53, R14, RZ, P0, !PT ;  /* 0x0000000e350e7210 */ /* 0x000fe2000071e4ff */
[----:B------:R-:W-:Y:S02]  /*dfb0*/  IMAD R15, R15, R57, RZ ;  /* 0x000000390f0f7224 */ /* 0x000fe400078e02ff */
[----:B------:R-:W-:-:S03]  /*dfc0*/  VIADD R21, R21, 0x1 ;  /* 0x0000000115157836 */ /* 0x000fc60000000000 */
[----:B------:R-:W-:Y:S01]  /*dfd0*/  IADD3.X R52, P1, PT, R15, R14, RZ, P1, !PT ;  /* 0x0000000e0f347210 */ /* 0x000fe20000f3e4ff */
[----:B------:R-:W-:Y:S01]  /*dfe0*/  IMAD.X R14, RZ, RZ, R56, P0 ;  /* 0x000000ffff0e7224 */ /* 0x000fe200000e0638 */
[----:B------:R-:W-:-:S04]  /*dff0*/  ISETP.NE.AND P0, PT, R19, -0xf, PT ;  /* 0xfffffff11300780c */ /* 0x000fc80003f05270 */
[----:B------:R-:W-:-:S09]  /*e000*/  IADD3.X R53, PT, PT, RZ, R14, RZ, P1, !PT ;  /* 0x0000000eff357210 */ /* 0x000fd20000ffe4ff */
[----:B-1----:R-:W-:Y:S05]  /*e010*/  @P0 BRA `(.L_x_82) ;  /* 0xfffffffc00980947 */ /* 0x002fea000383ffff */
[----:B------:R-:W-:Y:S05]  /*e020*/  BSYNC.RECONVERGENT B5 ;  /* 0x0000000000057941 */ /* 0x000fea0003800200 */
.L_x_81:
[----:B------:R-:W-:-:S07]  /*e030*/  IMAD.MOV.U32 R15, RZ, RZ, R55 ;  /* 0x000000ffff0f7224 */ /* 0x000fce00078e0037 */
.L_x_80:
[----:B------:R-:W-:Y:S05]  /*e040*/  BSYNC.RECONVERGENT B4 ;  /* 0x0000000000047941 */ /* 0x000fea0003800200 */
.L_x_79:
[----:B------:R-:W-:Y:S01]  /*e050*/  LOP3.LUT P0, R57, R24, 0x3f, RZ, 0xc0, !PT ;  /* 0x0000003f18397812 */ /* 0x000fe2000780c0ff */
[----:B------:R-:W-:-:S05]  /*e060*/  IMAD.IADD R55, R26, 0x1, R15 ;  /* 0x000000011a377824 */ /* 0x000fca00078e020f */
[----:B------:R-:W-:-:S05]  /*e070*/  LEA R55, R55, R18, 0x3 ;  /* 0x0000001237377211 */ /* 0x000fca00078e18ff */
[----:B------:R0:W-:Y:S04]  /*e080*/  STL.64 [R55+-0x78], R52 ;  /* 0xffff883437007387 */ /* 0x0001e80000100a00 */
[----:B------:R-:W2:Y:S04]  /*e090*/  @P0 LDL.64 R16, [R1+0x1c60] ;  /* 0x001c600001100983 */ /* 0x000ea80000100a00 */
[----:B------:R-:W3:Y:S04]  /*e0a0*/  LDL.64 R26, [R1+0x1c68] ;  /* 0x001c6800011a7983 */ /* 0x000ee80000100a00 */
[----:B------:R-:W4:Y:S01]  /*e0b0*/  LDL.64 R24, [R1+0x1c70] ;  /* 0x001c700001187983 */ /* 0x000f220000100a00 */
[----:B------:R-:W-:Y:S01]  /*e0c0*/  @P0 LOP3.LUT R14, R57, 0x3f, RZ, 0x3c, !PT ;  /* 0x0000003f390e0812 */ /* 0x000fe200078e3cff */
[----:B------:R-:W-:Y:S01]  /*e0d0*/  BSSY.RECONVERGENT B4, `(.L_x_83) ;  /* 0x0000034000047945 */ /* 0x000fe20003800200 */
[----:B--2---:R-:W-:-:S02]  /*e0e0*/  @P0 SHF.R.U64 R15, R16, 0x1, R17 ;  /* 0x00000001100f0819 */ /* 0x004fc40000001211 */
[----:B------:R-:W-:Y:S02]  /*e0f0*/  @P0 SHF.R.U32.HI R17, RZ, 0x1, R17 ;  /* 0x00000001ff110819 */ /* 0x000fe40000011611 */
[CC--:B---3--:R-:W-:Y:S02]  /*e100*/  @P0 SHF.L.U32 R18, R26.reuse, R57.reuse, RZ ;  /* 0x000000391a120219 */ /* 0x0c8fe400000006ff */
[----:B------:R-:W-:Y:S02]  /*e110*/  @P0 SHF.R.U64 R15, R15, R14, R17 ;  /* 0x0000000e0f0f0219 */ /* 0x000fe40000001211 */
[--C-:B------:R-:W-:Y:S02]  /*e120*/  @P0 SHF.R.U32.HI R23, RZ, 0x1, R27.reuse ;  /* 0x00000001ff170819 */ /* 0x100fe4000001161b */
[C-C-:B------:R-:W-:Y:S02]  /*e130*/  @P0 SHF.R.U64 R21, R26.reuse, 0x1, R27.reuse ;  /* 0x000000011a150819 */ /* 0x140fe4000000121b */
[----:B------:R-:W-:-:S02]  /*e140*/  @P0 SHF.L.U64.HI R19, R26, R57, R27 ;  /* 0x000000391a130219 */ /* 0x000fc4000001021b */
[-C--:B------:R-:W-:Y:S02]  /*e150*/  @P0 SHF.R.U32.HI R16, RZ, R14.reuse, R17 ;  /* 0x0000000eff100219 */ /* 0x080fe40000011611 */
[----:B------:R-:W-:Y:S02]  /*e160*/  @P0 LOP3.LUT R26, R18, R15, RZ, 0xfc, !PT ;  /* 0x0000000f121a0212 */ /* 0x000fe400078efcff */
[-C--:B----4-:R-:W-:Y:S02]  /*e170*/  @P0 SHF.L.U32 R17, R24, R57.reuse, RZ ;  /* 0x0000003918110219 */ /* 0x090fe400000006ff */
[----:B0-----:R-:W-:Y:S01]  /*e180*/  @P0 SHF.R.U64 R52, R21, R14, R23 ;  /* 0x0000000e15340219 */ /* 0x001fe20000001217 */
[----:B------:R-:W-:Y:S01]  /*e190*/  IMAD.SHL.U32 R18, R26, 0x4, RZ ;  /* 0x000000041a127824 */ /* 0x000fe200078e00ff */
[----:B------:R-:W-:Y:S02]  /*e1a0*/  @P0 LOP3.LUT R27, R19, R16, RZ, 0xfc, !PT ;  /* 0x00000010131b0212 */ /* 0x000fe400078efcff */
[----:B------:R-:W-:-:S02]  /*e1b0*/  @P0 SHF.L.U64.HI R15, R24, R57, R25 ;  /* 0x00000039180f0219 */ /* 0x000fc40000010219 */
[----:B------:R-:W-:Y:S02]  /*e1c0*/  @P0 SHF.R.U32.HI R14, RZ, R14, R23 ;  /* 0x0000000eff0e0219 */ /* 0x000fe40000011617 */
[----:B------:R-:W-:Y:S02]  /*e1d0*/  @P0 LOP3.LUT R24, R17, R52, RZ, 0xfc, !PT ;  /* 0x0000003411180212 */ /* 0x000fe400078efcff */
[----:B------:R-:W-:Y:S02]  /*e1e0*/  SHF.L.U64.HI R21, R26, 0x2, R27 ;  /* 0x000000021a157819 */ /* 0x000fe4000001021b */
[----:B------:R-:W-:Y:S02]  /*e1f0*/  @P0 LOP3.LUT R25, R15, R14, RZ, 0xfc, !PT ;  /* 0x0000000e0f190212 */ /* 0x000fe400078efcff */
[----:B------:R-:W-:Y:S02]  /*e200*/  SHF.L.W.U32.HI R27, R27, 0x2, R24 ;  /* 0x000000021b1b7819 */ /* 0x000fe40000010e18 */
[----:B------:R-:W-:-:S02]  /*e210*/  IADD3 RZ, P0, PT, RZ, -R18, RZ ;  /* 0x80000012ffff7210 */ /* 0x000fc40007f1e0ff */
[----:B------:R-:W-:Y:S02]  /*e220*/  LOP3.LUT R14, RZ, R21, RZ, 0x33, !PT ;  /* 0x00000015ff0e7212 */ /* 0x000fe400078e33ff */
[----:B------:R-:W-:Y:S02]  /*e230*/  SHF.L.W.U32.HI R24, R24, 0x2, R25 ;  /* 0x0000000218187819 */ /* 0x000fe40000010e19 */
[----:B------:R-:W-:Y:S02]  /*e240*/  LOP3.LUT R15, RZ, R27, RZ, 0x33, !PT ;  /* 0x0000001bff0f7212 */ /* 0x000fe400078e33ff */
[----:B------:R-:W-:Y:S02]  /*e250*/  IADD3.X R14, P0, PT, RZ, R14, RZ, P0, !PT ;  /* 0x0000000eff0e7210 */ /* 0x000fe4000071e4ff */
[----:B------:R-:W-:Y:S02]  /*e260*/  LOP3.LUT R17, RZ, R24, RZ, 0x33, !PT ;  /* 0x00000018ff117212 */ /* 0x000fe400078e33ff */
[----:B------:R-:W-:-:S02]  /*e270*/  IADD3.X R16, P1, PT, RZ, R15, RZ, P0, !PT ;  /* 0x0000000fff107210 */ /* 0x000fc4000073e4ff */
[----:B------:R-:W-:-:S03]  /*e280*/  ISETP.GT.U32.AND P3, PT, R27, -0x1, PT ;  /* 0xffffffff1b00780c */ /* 0x000fc60003f64070 */
[----:B------:R-:W-:Y:S01]  /*e290*/  IMAD.X R17, RZ, RZ, R17, P1 ;  /* 0x000000ffff117224 */ /* 0x000fe200008e0611 */
[----:B------:R-:W-:-:S04]  /*e2a0*/  ISETP.GT.AND.EX P0, PT, R24, -0x1, PT, P3 ;  /* 0xffffffff1800780c */ /* 0x000fc80003f04330 */
[----:B------:R-:W-:Y:S02]  /*e2b0*/  SEL R26, R24, R17, P0 ;  /* 0x00000011181a7207 */ /* 0x000fe40000000000 */
[----:B------:R-:W-:Y:S02]  /*e2c0*/  SEL R19, R27, R16, P0 ;  /* 0x000000101b137207 */ /* 0x000fe40000000000 */
[----:B------:R-:W-:Y:S02]  /*e2d0*/  ISETP.NE.U32.AND P1, PT, R26, RZ, PT ;  /* 0x000000ff1a00720c */ /* 0x000fe40003f25070 */
[----:B------:R-:W-:Y:S02]  /*e2e0*/  SEL R21, R21, R14, P0 ;  /* 0x0000000e15157207 */ /* 0x000fe40000000000 */
[----:B------:R-:W-:Y:S01]  /*e2f0*/  SEL R15, R19, R26, !P1 ;  /* 0x0000001a130f7207 */ /* 0x000fe20004800000 */
[----:B------:R-:W-:-:S05]  /*e300*/  @!P0 IMAD.MOV R18, RZ, RZ, -R18 ;  /* 0x000000ffff128224 */ /* 0x000fca00078e0a12 */
[----:B------:R-:W0:Y:S02]  /*e310*/  FLO.U32 R15, R15 ;  /* 0x0000000f000f7300 */ /* 0x000e2400000e0000 */
[C---:B0-----:R-:W-:Y:S02]  /*e320*/  IADD3 R16, PT, PT, -R15.reuse, 0x1f, RZ ;  /* 0x0000001f0f107810 */ /* 0x041fe40007ffe1ff */
[----:B------:R-:W-:-:S03]  /*e330*/  IADD3 R17, PT, PT, -R15, 0x3f, RZ ;  /* 0x0000003f0f117810 */ /* 0x000fc60007ffe1ff */
[----:B------:R-:W-:-:S05]  /*e340*/  @P1 IMAD.MOV R17, RZ, RZ, R16 ;  /* 0x000000ffff111224 */ /* 0x000fca00078e0210 */
[----:B------:R-:W-:-:S13]  /*e350*/  ISETP.NE.AND P1, PT, R17, RZ, PT ;  /* 0x000000ff1100720c */ /* 0x000fda0003f25270 */
[----:B------:R-:W-:Y:S05]  /*e360*/  @!P1 BRA `(.L_x_84) ;  /* 0x0000000000289947 */ /* 0x000fea0003800000 */
[C---:B------:R-:W-:Y:S02]  /*e370*/  LOP3.LUT R14, R17.reuse, 0x3f, RZ, 0xc0, !PT ;  /* 0x0000003f110e7812 */ /* 0x040fe400078ec0ff */
[--C-:B------:R-:W-:Y:S02]  /*e380*/  SHF.R.U64 R16, R18, 0x1, R21.reuse ;  /* 0x0000000112107819 */ /* 0x100fe40000001215 */
[----:B------:R-:W-:Y:S02]  /*e390*/  SHF.R.U32.HI R18, RZ, 0x1, R21 ;  /* 0x00000001ff127819 */ /* 0x000fe40000011615 */
[----:B------:R-:W-:Y:S02]  /*e3a0*/  LOP3.LUT R15, R17, 0x3f, RZ, 0xc, !PT ;  /* 0x0000003f110f7812 */ /* 0x000fe400078e0cff */
[CC--:B------:R-:W-:Y:S02]  /*e3b0*/  SHF.L.U64.HI R26, R19.reuse, R14.reuse, R26 ;  /* 0x0000000e131a7219 */ /* 0x0c0fe4000001021a */
[----:B------:R-:W-:-:S02]  /*e3c0*/  SHF.L.U32 R19, R19, R14, RZ ;  /* 0x0000000e13137219 */ /* 0x000fc400000006ff */
[-CC-:B------:R-:W-:Y:S02]  /*e3d0*/  SHF.R.U64 R14, R16, R15.reuse, R18.reuse ;  /* 0x0000000f100e7219 */ /* 0x180fe40000001212 */
[----:B------:R-:W-:Y:S02]  /*e3e0*/  SHF.R.U32.HI R15, RZ, R15, R18 ;  /* 0x0000000fff0f7219 */ /* 0x000fe40000011612 */
[----:B------:R-:W-:Y:S02]  /*e3f0*/  LOP3.LUT R19, R19, R14, RZ, 0xfc, !PT ;  /* 0x0000000e13137212 */ /* 0x000fe400078efcff */
[----:B------:R-:W-:-:S07]  /*e400*/  LOP3.LUT R26, R26, R15, RZ, 0xfc, !PT ;  /* 0x0000000f1a1a7212 */ /* 0x000fce00078efcff */
.L_x_84:
[----:B------:R-:W-:Y:S05]  /*e410*/  BSYNC.RECONVERGENT B4 ;  /* 0x0000000000047941 */ /* 0x000fea0003800200 */
.L_x_83:
[----:B------:R-:W-:Y:S01]  /*e420*/  IMAD.WIDE.U32 R52, R19, 0x2168c235, RZ ;  /* 0x2168c23513347825 */ /* 0x000fe200078e00ff */
[----:B------:R-:W-:-:S03]  /*e430*/  SHF.R.U32.HI R25, RZ, 0x1e, R25 ;  /* 0x0000001eff197819 */ /* 0x000fc60000011619 */
[----:B------:R-:W-:Y:S01]  /*e440*/  IMAD.MOV.U32 R15, RZ, RZ, RZ ;  /* 0x000000ffff0f7224 */ /* 0x000fe200078e00ff */
[----:B------:R-:W-:Y:S01]  /*e450*/  MOV R14, R53 ;  /* 0x00000035000e7202 */ /* 0x000fe20000000f00 */
[----:B------:R-:W-:Y:S01]  /*e460*/  IMAD.HI.U32 R16, R26, -0x36f0255e, RZ ;  /* 0xc90fdaa21a107827 */ /* 0x000fe200078e00ff */
[----:B------:R-:W-:-:S03]  /*e470*/  IADD3 RZ, P1, PT, R52, R52, RZ ;  /* 0x0000003434ff7210 */ /* 0x000fc60007f3e0ff */
[----:B------:R-:W-:-:S04]  /*e480*/  IMAD.WIDE.U32 R14, R19, -0x36f0255e, R14 ;  /* 0xc90fdaa2130e7825 */ /* 0x000fc800078e000e */
[C---:B------:R-:W-:Y:S02]  /*e490*/  IMAD R19, R26.reuse, -0x36f0255e, RZ ;  /* 0xc90fdaa21a137824 */ /* 0x040fe400078e02ff */
[----:B------:R-:W-:-:S04]  /*e4a0*/  IMAD.WIDE.U32 R14, P3, R26, 0x2168c235, R14 ;  /* 0x2168c2351a0e7825 */ /* 0x000fc8000786000e */
[----:B------:R-:W-:Y:S01]  /*e4b0*/  IMAD.X R16, RZ, RZ, R16, P3 ;  /* 0x000000ffff107224 */ /* 0x000fe200018e0610 */
[----:B------:R-:W-:Y:S02]  /*e4c0*/  IADD3 R15, P3, PT, R19, R15, RZ ;  /* 0x0000000f130f7210 */ /* 0x000fe40007f7e0ff */
[----:B------:R-:W-:Y:S02]  /*e4d0*/  IADD3.X RZ, P1, PT, R14, R14, RZ, P1, !PT ;  /* 0x0000000e0eff7210 */ /* 0x000fe40000f3e4ff */
[C---:B------:R-:W-:Y:S01]  /*e4e0*/  ISETP.GT.U32.AND P4, PT, R15.reuse, RZ, PT ;  /* 0x000000ff0f00720c */ /* 0x040fe20003f84070 */
[----:B------:R-:W-:Y:S01]  /*e4f0*/  IMAD.X R16, RZ, RZ, R16, P3 ;  /* 0x000000ffff107224 */ /* 0x000fe200018e0610 */
[----:B------:R-:W-:-:S04]  /*e500*/  IADD3.X R14, P3, PT, R15, R15, RZ, P1, !PT ;  /* 0x0000000f0f0e7210 */ /* 0x000fc80000f7e4ff */
[C---:B------:R-:W-:Y:S01]  /*e510*/  ISETP.GT.AND.EX P1, PT, R16.reuse, RZ, PT, P4 ;  /* 0x000000ff1000720c */ /* 0x040fe20003f24340 */
[----:B------:R-:W-:-:S03]  /*e520*/  IMAD.X R19, R16, 0x1, R16, P3 ;  /* 0x0000000110137824 */ /* 0x000fc600018e0610 */
[----:B------:R-:W-:Y:S02]  /*e530*/  SEL R14, R14, R15, P1 ;  /* 0x0000000f0e0e7207 */ /* 0x000fe40000800000 */
[----:B------:R-:W-:Y:S02]  /*e540*/  SEL R19, R19, R16, P1 ;  /* 0x0000001013137207 */ /* 0x000fe40000800000 */
[----:B------:R-:W-:Y:S02]  /*e550*/  IADD3 R14, P3, PT, R14, 0x1, RZ ;  /* 0x000000010e0e7810 */ /* 0x000fe40007f7e0ff */
[----:B------:R-:W-:Y:S02]  /*e560*/  SEL R16, RZ, 0xffffffff, !P1 ;  /* 0xffffffffff107807 */ /* 0x000fe40004800000 */
[----:B------:R-:W-:Y:S02]  /*e570*/  IADD3.X R19, PT, PT, RZ, R19, RZ, P3, !PT ;  /* 0x00000013ff137210 */ /* 0x000fe40001ffe4ff */
[----:B------:R-:W-:Y:S01]  /*e580*/  LOP3.LUT P1, R15, R43, 0x80000000, RZ, 0xc0, !PT ;  /* 0x800000002b0f7812 */ /* 0x000fe2000782c0ff */
[----:B------:R-:W-:Y:S01]  /*e590*/  IMAD.IADD R16, R16, 0x1, -R17 ;  /* 0x0000000110107824 */ /* 0x000fe200078e0a11 */
[----:B------:R-:W-:-:S02]  /*e5a0*/  SHF.R.U64 R14, R14, 0xa, R19 ;  /* 0x0000000a0e0e7819 */ /* 0x000fc40000001213 */
[----:B------:R-:W-:Y:S01]  /*e5b0*/  @!P0 LOP3.LUT R15, R15, 0x80000000, RZ, 0x3c, !PT ;  /* 0x800000000f0f8812 */ /* 0x000fe200078e3cff */
[----:B------:R-:W-:Y:S01]  /*e5c0*/  IMAD.SHL.U32 R16, R16, 0x100000, RZ ;  /* 0x0010000010107824 */ /* 0x000fe200078e00ff */
[----:B------:R-:W-:-:S04]  /*e5d0*/  IADD3 R14, P3, PT, R14, 0x1, RZ ;  /* 0x000000010e0e7810 */ /* 0x000fc80007f7e0ff */
[----:B------:R-:W-:-:S04]  /*e5e0*/  LEA.HI.X R19, R19, RZ, RZ, 0x16, P3 ;  /* 0x000000ff13137211 */ /* 0x000fc800018fb4ff */
[--C-:B------:R-:W-:Y:S02]  /*e5f0*/  SHF.R.U64 R14, R14, 0x1, R19.reuse ;  /* 0x000000010e0e7819 */ /* 0x100fe40000001213 */
[----:B------:R-:W-:Y:S02]  /*e600*/  SHF.R.U32.HI R17, RZ, 0x1, R19 ;  /* 0x00000001ff117819 */ /* 0x000fe40000011613 */
[----:B------:R-:W-:Y:S02]  /*e610*/  IADD3 R19, P3, P4, RZ, RZ, R14 ;  /* 0x000000ffff137210 */ /* 0x000fe40007c7e00e */
[----:B------:R-:W-:Y:S02]  /*e620*/  LEA.HI R14, R24, R25, RZ, 0x1 ;  /* 0x00000019180e7211 */ /* 0x000fe400078f08ff */
[----:B------:R-:W-:-:S03]  /*e630*/  IADD3.X R16, PT, PT, R16, 0x3fe00000, R17, P3, P4 ;  /* 0x3fe0000010107810 */ /* 0x000fc60001fe8411 */
[----:B------:R-:W-:Y:S01]  /*e640*/  @P1 IMAD.MOV R14, RZ, RZ, -R14 ;  /* 0x000000ffff0e1224 */ /* 0x000fe200078e0a0e */
[----:B------:R-:W-:-:S07]  /*e650*/  LOP3.LUT R43, R16, R15, RZ, 0xfc, !PT ;  /* 0x0000000f102b7212 */ /* 0x000fce00078efcff */
.L_x_78:
[----:B------:R-:W-:Y:S02]  /*e660*/  IMAD.MOV.U32 R16, RZ, RZ, R54 ;  /* 0x000000ffff107224 */ /* 0x000fe400078e0036 */
[----:B------:R-:W-:Y:S02]  /*e670*/  IMAD.MOV.U32 R17, RZ, RZ, 0x0 ;  /* 0x00000000ff117424 */ /* 0x000fe400078e00ff */
[----:B------:R-:W-:Y:S01]  /*e680*/  IMAD.MOV.U32 R21, RZ, RZ, R14 ;  /* 0x000000ffff157224 */ /* 0x000fe200078e000e */
[----:B------:R-:W-:Y:S01]  /*e690*/  MOV R14, R19 ;  /* 0x00000013000e7202 */ /* 0x000fe20000000f00 */
[----:B------:R-:W-:Y:S01]  /*e6a0*/  IMAD.MOV.U32 R15, RZ, RZ, R43 ;  /* 0x000000ffff0f7224 */ /* 0x000fe200078e002b */
[----:B------:R-:W-:Y:S06]  /*e6b0*/  RET.REL.NODEC R16 `(_Z21place_in_best_angle_pP8molecolaiiiiiPd) ;  /* 0xffffff1810507950 */ /* 0x000fec0003c3ffff */
.L_x_85:
[----:B------:R-:W-:-:S00]  /*e6c0*/  BRA `(.L_x_85) ;  /* 0xfffffffc00fc7947 */ /* 0x000fc0000383ffff */
[----:B------:R-:W-:-:S00]  /*e6d0*/  NOP ;  /* 0x0000000000007918 */ /* 0x000fc00000000000 */
        /* <DEDUP_REMOVED lines=10> */
.L_x_89:


//--------------------- .nv.global.init           --------------------------
	.section	.nv.global.init,"aw",@progbits
	.align	16
.nv.global.init:
	.type		__cudart_sin_cos_coeffs,@object
	.size		__cudart_sin_cos_coeffs,(__cudart_i2opi_d - __cudart_sin_cos_coeffs)
__cudart_sin_cos_coeffs:
        /* <DEDUP_REMOVED lines=8> */
	.type		__cudart_i2opi_d,@object
	.size		__cudart_i2opi_d,(.L_0 - __cudart_i2opi_d)
__cudart_i2opi_d:
        /* <DEDUP_REMOVED lines=9> */
.L_0:


//--------------------- .nv.shared.reserved.0     --------------------------
	.section	.nv.shared.reserved.0,"aw",@nobits
	.weak		__nv_reservedSMEM_offset_0_alias
	.size		__nv_reservedSMEM_offset_0_alias, 0, 64
	.other		__nv_reservedSMEM_offset_0_alias,@"STO_CUDA_RESERVED_SHARED STV_DEFAULT"
__nv_reservedSMEM_offset_0_alias:
	.zero		0
	.zero		64


//--------------------- .nv.constant0._Z21place_in_best_angle_pP8molecolaiiiiiPd --------------------------
	.section	.nv.constant0._Z21place_in_best_angle_pP8molecolaiiiiiPd,"a",@progbits
	.sectionflags	@""
	.align	4
.nv.constant0._Z21place_in_best_angle_pP8molecolaiiiiiPd:
	.zero		936


//--------------------- SYMBOLS --------------------------

	.type		.nv.reservedSmem.offset0,@object
	.size		.nv.reservedSmem.offset0,0x4
